	.target	sm_100a

	.elftype	@"ET_EXEC"


//--------------------- .note.nv.tkinfo           --------------------------
	.section	.note.nv.tkinfo,"",@"SHT_NOTE"
	.sectionflags	@"SHF_NOTE_NV_TKINFO"
	.tkinfo
        /*0018*/ 	.word	0x00000002
        /*0030*/ 	.string	""
        /*0030*/ 	.string	"ptxas"
        /*0030*/ 	.string	"Cuda compilation tools, release 13.0, V13.0.88"
        /*0030*/ 	.string	"Build cuda_13.0.r13.0/compiler.36424714_0"
        /*0030*/ 	.string	"-arch sm_100a -m 64 "



//--------------------- .note.nv.cuinfo           --------------------------
	.section	.note.nv.cuinfo,"",@"SHT_NOTE"
	.sectionflags	@"SHF_NOTE_NV_CUINFO"
        /*0018*/ 	.short	0x0002
        /*001a*/ 	.short	0x0064
        /*001c*/ 	.short	0x0082
	.zero		2


//--------------------- .nv.info                  --------------------------
	.section	.nv.info,"",@"SHT_CUDA_INFO"
	.align	4


	//----- nvinfo : EIATTR_REGCOUNT
	.align		4
        /*0000*/ 	.byte	0x04, 0x2f
        /*0002*/ 	.short	(.L_20 - .L_19)
	.align		4
.L_19:
        /*0004*/ 	.word	index@(_ZN7cutlass13device_kernelINS_4gemm6kernel13GemmUniversalIN4cute5tupleIJiiiiEEENS1_10collective13CollectiveMmaINS1_35MainloopSm100TmaUmmaWarpSpecializedILi3ELi2ELi4ENS5_IJNS4_1CILi1EEESB_SB_EEEEENS5_IJNSA_ILi64EEENSA_ILi256EEESE_EEENS_12float_e4m3_tENS5_IJlSB_lEEESH_SI_NS4_8TiledMMAINS4_8MMA_AtomIJNS4_10MMA_TraitsINS4_19SM100_MMA_F8F6F4_SSEJSH_SH_fSE_SF_NS4_17integral_constantINS4_4UMMA5MajorELSP_0EEESQ_NSN_INSO_7ScaleInELSR_0EEESS_EEEEEENS4_6LayoutISC_NS5_IJNSA_ILi0EEESW_SW_EEEEENS5_IJNS4_10UnderscoreESZ_SZ_EEEEENS4_13SM90_TMA_LOADENS4_14ComposedLayoutINS4_7SwizzleILi2ELi4ELi3EEENS4_18smem_ptr_flag_bitsILi8EEENSV_INS5_IJNSA_ILi8EEESE_EEENS5_IJSE_SB_EEEEEEEvNS4_8identityES12_S1C_vS1D_EENS_8epilogue10collective18CollectiveEpilogueINS1F_23Sm100TmaWarpSpecializedILi4ELi2ELi32ELb0ELb0EEEJSG_NS5_IJNSV_ISE_SB_EES1K_EEESH_SI_SH_SI_NS1F_6fusion15FusionCallbacksIS1J_NS1M_17LinearCombinationISH_fSH_fLNS_15FloatRoundStyleE2EEESG_S1L_JEEENS4_5SM1004TMEM4LOAD26SM100_TMEM_LOAD_16dp32b32xES12_S1C_NS4_39AutoVectorizingCopyWithAssumedAlignmentILi128EEENS4_14SM90_TMA_STOREES1C_S1X_S1X_EEEvvEEEEvNT_6ParamsE)
        /*0008*/ 	.word	0x00000079


	//----- nvinfo : EIATTR_FRAME_SIZE
	.align		4
.L_20:
        /*000c*/ 	.byte	0x04, 0x11
        /*000e*/ 	.short	(.L_22 - .L_21)
	.align		4
.L_21:
        /*0010*/ 	.word	index@($__internal_2_$__cuda_sm10x_tcgen05_guardrail_trap_unallocated_columns_being_dealloced)
        /*0014*/ 	.word	0x00000000


	//----- nvinfo : EIATTR_FRAME_SIZE
	.align		4
.L_22:
        /*0018*/ 	.byte	0x04, 0x11
        /*001a*/ 	.short	(.L_24 - .L_23)
	.align		4
.L_23:
        /*001c*/ 	.word	index@($__internal_1_$__cuda_sm10x_tcgen05_guardrail_trap_phase_invalid_during_alloc)
        /*0020*/ 	.word	0x00000000


	//----- nvinfo : EIATTR_FRAME_SIZE
	.align		4
.L_24:
        /*0024*/ 	.byte	0x04, 0x11
        /*0026*/ 	.short	(.L_26 - .L_25)
	.align		4
.L_25:
        /*0028*/ 	.word	index@($__internal_0_$__cuda_sm10x_tcgen05_guardrail_trap_col_being_dealloced_not_returned_by_alloc)
        /*002c*/ 	.word	0x00000000


	//----- nvinfo : EIATTR_FRAME_SIZE
	.align		4
.L_26:
        /*0030*/ 	.byte	0x04, 0x11
        /*0032*/ 	.short	(.L_28 - .L_27)
	.align		4
.L_27:
        /*0034*/ 	.word	index@(_ZN7cutlass13device_kernelINS_4gemm6kernel13GemmUniversalIN4cute5tupleIJiiiiEEENS1_10collective13CollectiveMmaINS1_35MainloopSm100TmaUmmaWarpSpecializedILi3ELi2ELi4ENS5_IJNS4_1CILi1EEESB_SB_EEEEENS5_IJNSA_ILi64EEENSA_ILi256EEESE_EEENS_12float_e4m3_tENS5_IJlSB_lEEESH_SI_NS4_8TiledMMAINS4_8MMA_AtomIJNS4_10MMA_TraitsINS4_19SM100_MMA_F8F6F4_SSEJSH_SH_fSE_SF_NS4_17integral_constantINS4_4UMMA5MajorELSP_0EEESQ_NSN_INSO_7ScaleInELSR_0EEESS_EEEEEENS4_6LayoutISC_NS5_IJNSA_ILi0EEESW_SW_EEEEENS5_IJNS4_10UnderscoreESZ_SZ_EEEEENS4_13SM90_TMA_LOADENS4_14ComposedLayoutINS4_7SwizzleILi2ELi4ELi3EEENS4_18smem_ptr_flag_bitsILi8EEENSV_INS5_IJNSA_ILi8EEESE_EEENS5_IJSE_SB_EEEEEEEvNS4_8identityES12_S1C_vS1D_EENS_8epilogue10collective18CollectiveEpilogueINS1F_23Sm100TmaWarpSpecializedILi4ELi2ELi32ELb0ELb0EEEJSG_NS5_IJNSV_ISE_SB_EES1K_EEESH_SI_SH_SI_NS1F_6fusion15FusionCallbacksIS1J_NS1M_17LinearCombinationISH_fSH_fLNS_15FloatRoundStyleE2EEESG_S1L_JEEENS4_5SM1004TMEM4LOAD26SM100_TMEM_LOAD_16dp32b32xES12_S1C_NS4_39AutoVectorizingCopyWithAssumedAlignmentILi128EEENS4_14SM90_TMA_STOREES1C_S1X_S1X_EEEvvEEEEvNT_6ParamsE)
        /*0038*/ 	.word	0x00000000


	//----- nvinfo : EIATTR_MIN_STACK_SIZE
	.align		4
.L_28:
        /*003c*/ 	.byte	0x04, 0x12
        /*003e*/ 	.short	(.L_30 - .L_29)
	.align		4
.L_29:
        /*0040*/ 	.word	index@(_ZN7cutlass13device_kernelINS_4gemm6kernel13GemmUniversalIN4cute5tupleIJiiiiEEENS1_10collective13CollectiveMmaINS1_35MainloopSm100TmaUmmaWarpSpecializedILi3ELi2ELi4ENS5_IJNS4_1CILi1EEESB_SB_EEEEENS5_IJNSA_ILi64EEENSA_ILi256EEESE_EEENS_12float_e4m3_tENS5_IJlSB_lEEESH_SI_NS4_8TiledMMAINS4_8MMA_AtomIJNS4_10MMA_TraitsINS4_19SM100_MMA_F8F6F4_SSEJSH_SH_fSE_SF_NS4_17integral_constantINS4_4UMMA5MajorELSP_0EEESQ_NSN_INSO_7ScaleInELSR_0EEESS_EEEEEENS4_6LayoutISC_NS5_IJNSA_ILi0EEESW_SW_EEEEENS5_IJNS4_10UnderscoreESZ_SZ_EEEEENS4_13SM90_TMA_LOADENS4_14ComposedLayoutINS4_7SwizzleILi2ELi4ELi3EEENS4_18smem_ptr_flag_bitsILi8EEENSV_INS5_IJNSA_ILi8EEESE_EEENS5_IJSE_SB_EEEEEEEvNS4_8identityES12_S1C_vS1D_EENS_8epilogue10collective18CollectiveEpilogueINS1F_23Sm100TmaWarpSpecializedILi4ELi2ELi32ELb0ELb0EEEJSG_NS5_IJNSV_ISE_SB_EES1K_EEESH_SI_SH_SI_NS1F_6fusion15FusionCallbacksIS1J_NS1M_17LinearCombinationISH_fSH_fLNS_15FloatRoundStyleE2EEESG_S1L_JEEENS4_5SM1004TMEM4LOAD26SM100_TMEM_LOAD_16dp32b32xES12_S1C_NS4_39AutoVectorizingCopyWithAssumedAlignmentILi128EEENS4_14SM90_TMA_STOREES1C_S1X_S1X_EEEvvEEEEvNT_6ParamsE)
        /*0044*/ 	.word	0x00000000
.L_30:


//--------------------- .nv.compat                --------------------------
	.section	.nv.compat,"",@"SHT_CUDA_COMPAT_INFO"
	.align	4
        /*0000*/ 	.byte	0x02, 0x09, 0x01, 0x00, 0x02, 0x02, 0x02, 0x00, 0x02, 0x05, 0x05, 0x00, 0x03, 0x07, 0x01, 0x01
        /*0010*/ 	.byte	0x02, 0x03, 0x01, 0x00, 0x02, 0x06, 0x01, 0x00, 0x04, 0x0b, 0x08, 0x00, 0x09, 0x00, 0x00, 0x00
        /*0020*/ 	.byte	0x00, 0x00, 0x00, 0x00


//--------------------- .nv.info._ZN7cutlass13device_kernelINS_4gemm6kernel13GemmUniversalIN4cute5tupleIJiiiiEEENS1_10collective13CollectiveMmaINS1_35MainloopSm100TmaUmmaWarpSpecializedILi3ELi2ELi4ENS5_IJNS4_1CILi1EEESB_SB_EEEEENS5_IJNSA_ILi64EEENSA_ILi256EEESE_EEENS_12float_e4m3_tENS5_IJlSB_lEEESH_SI_NS4_8TiledMMAINS4_8MMA_AtomIJNS4_10MMA_TraitsINS4_19SM100_MMA_F8F6F4_SSEJSH_SH_fSE_SF_NS4_17integral_constantINS4_4UMMA5MajorELSP_0EEESQ_NSN_INSO_7ScaleInELSR_0EEESS_EEEEEENS4_6LayoutISC_NS5_IJNSA_ILi0EEESW_SW_EEEEENS5_IJNS4_10UnderscoreESZ_SZ_EEEEENS4_13SM90_TMA_LOADENS4_14ComposedLayoutINS4_7SwizzleILi2ELi4ELi3EEENS4_18smem_ptr_flag_bitsILi8EEENSV_INS5_IJNSA_ILi8EEESE_EEENS5_IJSE_SB_EEEEEEEvNS4_8identityES12_S1C_vS1D_EENS_8epilogue10collective18CollectiveEpilogueINS1F_23Sm100TmaWarpSpecializedILi4ELi2ELi32ELb0ELb0EEEJSG_NS5_IJNSV_ISE_SB_EES1K_EEESH_SI_SH_SI_NS1F_6fusion15FusionCallbacksIS1J_NS1M_17LinearCombinationISH_fSH_fLNS_15FloatRoundStyleE2EEESG_S1L_JEEENS4_5SM1004TMEM4LOAD26SM100_TMEM_LOAD_16dp32b32xES12_S1C_NS4_39AutoVectorizingCopyWithAssumedAlignmentILi128EEENS4_14SM90_TMA_STOREES1C_S1X_S1X_EEEvvEEEEvNT_6ParamsE --------------------------
	.section	.nv.info._ZN7cutlass13device_kernelINS_4gemm6kernel13GemmUniversalIN4cute5tupleIJiiiiEEENS1_10collective13CollectiveMmaINS1_35MainloopSm100TmaUmmaWarpSpecializedILi3ELi2ELi4ENS5_IJNS4_1CILi1EEESB_SB_EEEEENS5_IJNSA_ILi64EEENSA_ILi256EEESE_EEENS_12float_e4m3_tENS5_IJlSB_lEEESH_SI_NS4_8TiledMMAINS4_8MMA_AtomIJNS4_10MMA_TraitsINS4_19SM100_MMA_F8F6F4_SSEJSH_SH_fSE_SF_NS4_17integral_constantINS4_4UMMA5MajorELSP_0EEESQ_NSN_INSO_7ScaleInELSR_0EEESS_EEEEEENS4_6LayoutISC_NS5_IJNSA_ILi0EEESW_SW_EEEEENS5_IJNS4_10UnderscoreESZ_SZ_EEEEENS4_13SM90_TMA_LOADENS4_14ComposedLayoutINS4_7SwizzleILi2ELi4ELi3EEENS4_18smem_ptr_flag_bitsILi8EEENSV_INS5_IJNSA_ILi8EEESE_EEENS5_IJSE_SB_EEEEEEEvNS4_8identityES12_S1C_vS1D_EENS_8epilogue10collective18CollectiveEpilogueINS1F_23Sm100TmaWarpSpecializedILi4ELi2ELi32ELb0ELb0EEEJSG_NS5_IJNSV_ISE_SB_EES1K_EEESH_SI_SH_SI_NS1F_6fusion15FusionCallbacksIS1J_NS1M_17LinearCombinationISH_fSH_fLNS_15FloatRoundStyleE2EEESG_S1L_JEEENS4_5SM1004TMEM4LOAD26SM100_TMEM_LOAD_16dp32b32xES12_S1C_NS4_39AutoVectorizingCopyWithAssumedAlignmentILi128EEENS4_14SM90_TMA_STOREES1C_S1X_S1X_EEEvvEEEEvNT_6ParamsE,"",@"SHT_CUDA_INFO"
	.sectionflags	@""
	.align	4


	//----- nvinfo : EIATTR_CUDA_API_VERSION
	.align		4
        /*0000*/ 	.byte	0x04, 0x37
        /*0002*/ 	.short	(.L_32 - .L_31)
.L_31:
        /*0004*/ 	.word	0x00000082


	//----- nvinfo : EIATTR_KPARAM_INFO
	.align		4
.L_32:
        /*0008*/ 	.byte	0x04, 0x17
        /*000a*/ 	.short	(.L_34 - .L_33)
.L_33:
        /*000c*/ 	.word	0x00000000
        /*0010*/ 	.short	0x0000
        /*0012*/ 	.short	0x0000
        /*0014*/ 	.byte	0x00, 0xf0, 0x01, 0x20


	//----- nvinfo : EIATTR_AT_ENTRY_FRAGMENTS
	.align		4
.L_34:
        /*0018*/ 	.byte	0x04, 0x4f
        /*001a*/ 	.short	(.L_36 - .L_35)


	//   ....[0]....
.L_35:
        /*001c*/ 	.word	0x00000006


	//----- nvinfo : EIATTR_RESERVED_SMEM_USED
	.align		4
.L_36:
        /*0020*/ 	.byte	0x01, 0x41
	.zero		2


	//----- nvinfo : EIATTR_SPARSE_MMA_MASK
	.align		4
        /*0024*/ 	.byte	0x03, 0x50
        /*0026*/ 	.short	0x0000


	//----- nvinfo : EIATTR_TCGEN05_1CTA_USED
	.align		4
        /*0028*/ 	.byte	0x01, 0x51
	.zero		2


	//----- nvinfo : EIATTR_MAXREG_COUNT
	.align		4
        /*002c*/ 	.byte	0x03, 0x1b
        /*002e*/ 	.short	0x00ff


	//----- nvinfo : EIATTR_NUM_BARRIERS
	.align		4
        /*0030*/ 	.byte	0x02, 0x4c
        /*0032*/ 	.byte	0x07
	.zero		1


	//----- nvinfo : EIATTR_EXTERNS
	.align		4
        /*0034*/ 	.byte	0x04, 0x0f
        /*0036*/ 	.short	(.L_38 - .L_37)


	//   ....[0]....
	.align		4
.L_37:
        /*0038*/ 	.word	index@(__assertfail)


	//----- nvinfo : EIATTR_MERCURY_ISA_VERSION
	.align		4
.L_38:
        /*003c*/ 	.byte	0x03, 0x5f
        /*003e*/ 	.short	0x0101


	//----- nvinfo : EIATTR_INT_WARP_WIDE_INSTR_OFFSETS
	.align		4
        /*0040*/ 	.byte	0x04, 0x31
        /*0042*/ 	.short	(.L_40 - .L_39)


	//   ....[0]....
.L_39:
        /*0044*/ 	.word	0x00001dc0


	//   ....[1]....
        /*0048*/ 	.word	0x000036f0


	//   ....[2]....
        /*004c*/ 	.word	0x00003720


	//   ....[3]....
        /*0050*/ 	.word	0x00003770


	//   ....[4]....
        /*0054*/ 	.word	0x00004090


	//   ....[5]....
        /*0058*/ 	.word	0x000040f0


	//   ....[6]....
        /*005c*/ 	.word	0x000041d0


	//   ....[7]....
        /*0060*/ 	.word	0x00004240


	//   ....[8]....
        /*0064*/ 	.word	0x00004350


	//   ....[9]....
        /*0068*/ 	.word	0x000043e0


	//   ....[10]....
        /*006c*/ 	.word	0x000045b0


	//   ....[11]....
        /*0070*/ 	.word	0x00004710


	//----- nvinfo : EIATTR_COOP_GROUP_MASK_REGIDS
	.align		4
.L_40:
        /*0074*/ 	.byte	0x04, 0x29
        /*0076*/ 	.short	(.L_42 - .L_41)


	//   ....[0]....
.L_41:
        /*0078*/ 	.word	0xffffffff


	//   ....[1]....
        /*007c*/ 	.word	0xffffffff


	//   ....[2]....
        /*0080*/ 	.word	0xffffffff


	//   ....[3]....
        /*0084*/ 	.word	0xffffffff


	//   ....[4]....
        /*0088*/ 	.word	0xffffffff


	//   ....[5]....
        /*008c*/ 	.word	0xffffffff


	//   ....[6]....
        /*0090*/ 	.word	0xffffffff


	//   ....[7]....
        /*0094*/ 	.word	0xffffffff


	//   ....[8]....
        /*0098*/ 	.word	0xffffffff


	//   ....[9]....
        /*009c*/ 	.word	0xffffffff


	//   ....[10]....
        /*00a0*/ 	.word	0xffffffff


	//   ....[11]....
        /*00a4*/ 	.word	0xffffffff


	//   ....[12]....
        /*00a8*/ 	.word	0xffffffff


	//----- nvinfo : EIATTR_COOP_GROUP_INSTR_OFFSETS
	.align		4
.L_42:
        /*00ac*/ 	.byte	0x04, 0x28
        /*00ae*/ 	.short	(.L_44 - .L_43)


	//   ....[0]....
.L_43:
        /*00b0*/ 	.word	0x00000090


	//   ....[1]....
        /*00b4*/ 	.word	0x000004d0


	//   ....[2]....
        /*00b8*/ 	.word	0x00000620


	//   ....[3]....
        /*00bc*/ 	.word	0x000007c0


	//   ....[4]....
        /*00c0*/ 	.word	0x000008c0


	//   ....[5]....
        /*00c4*/ 	.word	0x00000a30


	//   ....[6]....
        /*00c8*/ 	.word	0x00000bd0


	//   ....[7]....
        /*00cc*/ 	.word	0x00001ca0


	//   ....[8]....
        /*00d0*/ 	.word	0x000029f0


	//   ....[9]....
        /*00d4*/ 	.word	0x00002c00


	//   ....[10]....
        /*00d8*/ 	.word	0x00002c30


	//   ....[11]....
        /*00dc*/ 	.word	0x000035e0


	//   ....[12]....
        /*00e0*/ 	.word	0x00003810


	//----- nvinfo : EIATTR_VRC_CTA_INIT_COUNT
	.align		4
.L_44:
        /*00e4*/ 	.byte	0x02, 0x4a
        /*00e6*/ 	.byte	0x80
	.zero		1


	//----- nvinfo : EIATTR_SYSCALL_OFFSETS
	.align		4
        /*00e8*/ 	.byte	0x04, 0x46
        /*00ea*/ 	.short	(.L_46 - .L_45)


	//   ....[0]....
.L_45:
        /*00ec*/ 	.word	0x00005190


	//   ....[1]....
        /*00f0*/ 	.word	0x000052d0


	//   ....[2]....
        /*00f4*/ 	.word	0x00005ad0


	//   ....[3]....
        /*00f8*/ 	.word	0x00006870


	//   ....[4]....
        /*00fc*/ 	.word	0x000075d0


	//   ....[5]....
        /*0100*/ 	.word	0x00008360


	//----- nvinfo : EIATTR_MBARRIER_INSTR_OFFSETS
	.align		4
.L_46:
        /*0104*/ 	.byte	0x04, 0x39
        /*0106*/ 	.short	(.L_48 - .L_47)


	//   ....[0]....
.L_47:
        /*0108*/ 	.word	0x000005b0
        /*010c*/ 	.word	0x000000ff
        /*0110*/ 	.word	0x00000000
        /*0114*/ 	.short	0x0100
        /*0116*/ 	.byte	0x05
	.zero		1


	//   ....[1]....
        /*0118*/ 	.word	0x000005c0
        /*011c*/ 	.word	0x000000ff
        /*0120*/ 	.word	0x00000018
        /*0124*/ 	.short	0x0100
        /*0126*/ 	.byte	0x05
	.zero		1


	//   ....[2]....
        /*0128*/ 	.word	0x000005d0
        /*012c*/ 	.word	0x000000ff
        /*0130*/ 	.word	0x00000008
        /*0134*/ 	.short	0x0100
        /*0136*/ 	.byte	0x05
	.zero		1


	//   ....[3]....
        /*0138*/ 	.word	0x000005e0
        /*013c*/ 	.word	0x000000ff
        /*0140*/ 	.word	0x00000020
        /*0144*/ 	.short	0x0100
        /*0146*/ 	.byte	0x05
	.zero		1


	//   ....[4]....
        /*0148*/ 	.word	0x000005f0
        /*014c*/ 	.word	0x000000ff
        /*0150*/ 	.word	0x00000010
        /*0154*/ 	.short	0x0100
        /*0156*/ 	.byte	0x05
	.zero		1


	//   ....[5]....
        /*0158*/ 	.word	0x00000600
        /*015c*/ 	.word	0x000000ff
        /*0160*/ 	.word	0x00000028
        /*0164*/ 	.short	0x0100
        /*0166*/ 	.byte	0x05
	.zero		1


	//   ....[6]....
        /*0168*/ 	.word	0x00000730
        /*016c*/ 	.word	0x000000ff
        /*0170*/ 	.word	0x00000030
        /*0174*/ 	.short	0x0100
        /*0176*/ 	.byte	0x07
	.zero		1


	//   ....[7]....
        /*0178*/ 	.word	0x00000740
        /*017c*/ 	.word	0x000000ff
        /*0180*/ 	.word	0x00000050
        /*0184*/ 	.short	0x0100
        /*0186*/ 	.byte	0x07
	.zero		1


	//   ....[8]....
        /*0188*/ 	.word	0x00000750
        /*018c*/ 	.word	0x000000ff
        /*0190*/ 	.word	0x00000038
        /*0194*/ 	.short	0x0100
        /*0196*/ 	.byte	0x07
	.zero		1


	//   ....[9]....
        /*0198*/ 	.word	0x00000760
        /*019c*/ 	.word	0x000000ff
        /*01a0*/ 	.word	0x00000058
        /*01a4*/ 	.short	0x0100
        /*01a6*/ 	.byte	0x07
	.zero		1


	//   ....[10]....
        /*01a8*/ 	.word	0x00000770
        /*01ac*/ 	.word	0x000000ff
        /*01b0*/ 	.word	0x00000040
        /*01b4*/ 	.short	0x0100
        /*01b6*/ 	.byte	0x07
	.zero		1


	//   ....[11]....
        /*01b8*/ 	.word	0x00000780
        /*01bc*/ 	.word	0x000000ff
        /*01c0*/ 	.word	0x00000060
        /*01c4*/ 	.short	0x0100
        /*01c6*/ 	.byte	0x07
	.zero		1


	//   ....[12]....
        /*01c8*/ 	.word	0x00000790
        /*01cc*/ 	.word	0x000000ff
        /*01d0*/ 	.word	0x00000048
        /*01d4*/ 	.short	0x0100
        /*01d6*/ 	.byte	0x07
	.zero		1


	//   ....[13]....
        /*01d8*/ 	.word	0x000007a0
        /*01dc*/ 	.word	0x000000ff
        /*01e0*/ 	.word	0x00000068
        /*01e4*/ 	.short	0x0100
        /*01e6*/ 	.byte	0x07
	.zero		1


	//   ....[14]....
        /*01e8*/ 	.word	0x00000890
        /*01ec*/ 	.word	0x000000ff
        /*01f0*/ 	.word	0x00000070
        /*01f4*/ 	.short	0x0100
        /*01f6*/ 	.byte	0x05
	.zero		1


	//   ....[15]....
        /*01f8*/ 	.word	0x000008a0
        /*01fc*/ 	.word	0x000000ff
        /*0200*/ 	.word	0x00000078
        /*0204*/ 	.short	0x0100
        /*0206*/ 	.byte	0x05
	.zero		1


	//   ....[16]....
        /*0208*/ 	.word	0x000009e0
        /*020c*/ 	.word	0x000000ff
        /*0210*/ 	.word	0x00000080
        /*0214*/ 	.short	0x0100
        /*0216*/ 	.byte	0x05
	.zero		1


	//   ....[17]....
        /*0218*/ 	.word	0x000009f0
        /*021c*/ 	.word	0x000000ff
        /*0220*/ 	.word	0x00000090
        /*0224*/ 	.short	0x0100
        /*0226*/ 	.byte	0x05
	.zero		1


	//   ....[18]....
        /*0228*/ 	.word	0x00000a00
        /*022c*/ 	.word	0x000000ff
        /*0230*/ 	.word	0x00000088
        /*0234*/ 	.short	0x0100
        /*0236*/ 	.byte	0x05
	.zero		1


	//   ....[19]....
        /*0238*/ 	.word	0x00000a10
        /*023c*/ 	.word	0x000000ff
        /*0240*/ 	.word	0x00000098
        /*0244*/ 	.short	0x0100
        /*0246*/ 	.byte	0x05
	.zero		1


	//   ....[20]....
        /*0248*/ 	.word	0x00000b40
        /*024c*/ 	.word	0x000000ff
        /*0250*/ 	.word	0x000000a0
        /*0254*/ 	.short	0x0100
        /*0256*/ 	.byte	0x07
	.zero		1


	//   ....[21]....
        /*0258*/ 	.word	0x00000b50
        /*025c*/ 	.word	0x000000ff
        /*0260*/ 	.word	0x000000c0
        /*0264*/ 	.short	0x0100
        /*0266*/ 	.byte	0x07
	.zero		1


	//   ....[22]....
        /*0268*/ 	.word	0x00000b60
        /*026c*/ 	.word	0x000000ff
        /*0270*/ 	.word	0x000000a8
        /*0274*/ 	.short	0x0100
        /*0276*/ 	.byte	0x07
	.zero		1


	//   ....[23]....
        /*0278*/ 	.word	0x00000b70
        /*027c*/ 	.word	0x000000ff
        /*0280*/ 	.word	0x000000c8
        /*0284*/ 	.short	0x0100
        /*0286*/ 	.byte	0x07
	.zero		1


	//   ....[24]....
        /*0288*/ 	.word	0x00000b80
        /*028c*/ 	.word	0x000000ff
        /*0290*/ 	.word	0x000000b0
        /*0294*/ 	.short	0x0100
        /*0296*/ 	.byte	0x07
	.zero		1


	//   ....[25]....
        /*0298*/ 	.word	0x00000b90
        /*029c*/ 	.word	0x000000ff
        /*02a0*/ 	.word	0x000000d0
        /*02a4*/ 	.short	0x0100
        /*02a6*/ 	.byte	0x07
	.zero		1


	//   ....[26]....
        /*02a8*/ 	.word	0x00000ba0
        /*02ac*/ 	.word	0x000000ff
        /*02b0*/ 	.word	0x000000b8
        /*02b4*/ 	.short	0x0100
        /*02b6*/ 	.byte	0x07
	.zero		1


	//   ....[27]....
        /*02b8*/ 	.word	0x00000bb0
        /*02bc*/ 	.word	0x000000ff
        /*02c0*/ 	.word	0x000000d8
        /*02c4*/ 	.short	0x0100
        /*02c6*/ 	.byte	0x07
	.zero		1


	//   ....[28]....
        /*02c8*/ 	.word	0x00000ca0
        /*02cc*/ 	.word	0x000000ff
        /*02d0*/ 	.word	0x000000e0
        /*02d4*/ 	.short	0x0100
        /*02d6*/ 	.byte	0x05
	.zero		1


	//   ....[29]....
        /*02d8*/ 	.word	0x00000cb0
        /*02dc*/ 	.word	0x000000ff
        /*02e0*/ 	.word	0x000000f0
        /*02e4*/ 	.short	0x0100
        /*02e6*/ 	.byte	0x05
	.zero		1


	//   ....[30]....
        /*02e8*/ 	.word	0x00000cc0
        /*02ec*/ 	.word	0x000000ff
        /*02f0*/ 	.word	0x000000e8
        /*02f4*/ 	.short	0x0100
        /*02f6*/ 	.byte	0x05
	.zero		1


	//   ....[31]....
        /*02f8*/ 	.word	0x00000cd0
        /*02fc*/ 	.word	0x000000ff
        /*0300*/ 	.word	0x000000f8
        /*0304*/ 	.short	0x0100
        /*0306*/ 	.byte	0x05
	.zero		1


	//   ....[32]....
        /*0308*/ 	.word	0x000015a0
        /*030c*/ 	.word	0x00000002
        /*0310*/ 	.word	0x000000f0
        /*0314*/ 	.short	0x010a
        /*0316*/ 	.byte	0xff
	.zero		1


	//   ....[33]....
        /*0318*/ 	.word	0x000015d0
        /*031c*/ 	.word	0x00000002
        /*0320*/ 	.word	0x000000e0
        /*0324*/ 	.short	0x0101
        /*0326*/ 	.byte	0xff
	.zero		1


	//   ....[34]....
        /*0328*/ 	.word	0x000016a0
        /*032c*/ 	.word	0x000000ff
        /*0330*/ 	.word	0x00000018
        /*0334*/ 	.short	0x010a
        /*0336*/ 	.byte	0x08
	.zero		1


	//   ....[35]....
        /*0338*/ 	.word	0x00001740
        /*033c*/ 	.word	0x000000ff
        /*0340*/ 	.word	0x00000018
        /*0344*/ 	.short	0x010a
        /*0346*/ 	.byte	0x21
	.zero		1


	//   ....[36]....
        /*0348*/ 	.word	0x00001890
        /*034c*/ 	.word	0x000000ff
        /*0350*/ 	.word	0x00000018
        /*0354*/ 	.short	0x010a
        /*0356*/ 	.byte	0x08
	.zero		1


	//   ....[37]....
        /*0358*/ 	.word	0x000019a0
        /*035c*/ 	.word	0x000000ff
        /*0360*/ 	.word	0x00000078
        /*0364*/ 	.short	0x0101
        /*0366*/ 	.byte	0x04
	.zero		1


	//   ....[38]....
        /*0368*/ 	.word	0x000019c0
        /*036c*/ 	.word	0x000000ff
        /*0370*/ 	.word	0x00000018
        /*0374*/ 	.short	0x010a
        /*0376*/ 	.byte	0x08
	.zero		1


	//   ....[39]....
        /*0378*/ 	.word	0x00001a40
        /*037c*/ 	.word	0x000000ff
        /*0380*/ 	.word	0x00000018
        /*0384*/ 	.short	0x010a
        /*0386*/ 	.byte	0x11
	.zero		1


	//   ....[40]....
        /*0388*/ 	.word	0x00001b90
        /*038c*/ 	.word	0x000000ff
        /*0390*/ 	.word	0x00000018
        /*0394*/ 	.short	0x010a
        /*0396*/ 	.byte	0x08
	.zero		1


	//   ....[41]....
        /*0398*/ 	.word	0x00001cd0
        /*039c*/ 	.word	0x00000002
        /*03a0*/ 	.word	0x00000080
        /*03a4*/ 	.short	0x010a
        /*03a6*/ 	.byte	0xff
	.zero		1


	//   ....[42]....
        /*03a8*/ 	.word	0x00001d90
        /*03ac*/ 	.word	0x00000002
        /*03b0*/ 	.word	0x00000000
        /*03b4*/ 	.short	0x0101
        /*03b6*/ 	.byte	0xff
	.zero		1


	//   ....[43]....
        /*03b8*/ 	.word	0x000022f0
        /*03bc*/ 	.word	0x000000ff
        /*03c0*/ 	.word	0x00000000
        /*03c4*/ 	.short	0x010a
        /*03c6*/ 	.byte	0x05
	.zero		1


	//   ....[44]....
        /*03c8*/ 	.word	0x00002380
        /*03cc*/ 	.word	0x000000ff
        /*03d0*/ 	.word	0x00000000
        /*03d4*/ 	.short	0x010a
        /*03d6*/ 	.byte	0x05
	.zero		1


	//   ....[45]....
        /*03d8*/ 	.word	0x00002420
        /*03dc*/ 	.word	0x00000000
        /*03e0*/ 	.word	0x00000000
        /*03e4*/ 	.short	0x010a
        /*03e6*/ 	.byte	0xff
	.zero		1


	//   ....[46]....
        /*03e8*/ 	.word	0x00002540
        /*03ec*/ 	.word	0x00000000
        /*03f0*/ 	.word	0x000000e0
        /*03f4*/ 	.short	0x010a
        /*03f6*/ 	.byte	0xff
	.zero		1


	//   ....[47]....
        /*03f8*/ 	.word	0x000025b0
        /*03fc*/ 	.word	0x00000000
        /*0400*/ 	.word	0x00000000
        /*0404*/ 	.short	0x0101
        /*0406*/ 	.byte	0xff
	.zero		1


	//   ....[48]....
        /*0408*/ 	.word	0x000025d0
        /*040c*/ 	.word	0x000000ff
        /*0410*/ 	.word	0x00000090
        /*0414*/ 	.short	0x010a
        /*0416*/ 	.byte	0x05
	.zero		1


	//   ....[49]....
        /*0418*/ 	.word	0x000026f0
        /*041c*/ 	.word	0x00000000
        /*0420*/ 	.word	0x00000080
        /*0424*/ 	.short	0x010a
        /*0426*/ 	.byte	0xff
	.zero		1


	//   ....[50]....
        /*0428*/ 	.word	0x000027f0
        /*042c*/ 	.word	0x00000000
        /*0430*/ 	.word	0x00000000
        /*0434*/ 	.short	0x0101
        /*0436*/ 	.byte	0xff
	.zero		1


	//   ....[51]....
        /*0438*/ 	.word	0x00002880
        /*043c*/ 	.word	0x000000ff
        /*0440*/ 	.word	0x00000090
        /*0444*/ 	.short	0x0106
        /*0446*/ 	.byte	0x05
	.zero		1


	//   ....[52]....
        /*0448*/ 	.word	0x000028a0
        /*044c*/ 	.word	0x000000ff
        /*0450*/ 	.word	0x00000090
        /*0454*/ 	.short	0x010a
        /*0456*/ 	.byte	0x05
	.zero		1


	//   ....[53]....
        /*0458*/ 	.word	0x00002930
        /*045c*/ 	.word	0x000000ff
        /*0460*/ 	.word	0x00000090
        /*0464*/ 	.short	0x0106
        /*0466*/ 	.byte	0x04
	.zero		1


	//   ....[54]....
        /*0468*/ 	.word	0x00002970
        /*046c*/ 	.word	0x00000000
        /*0470*/ 	.word	0x00000090
        /*0474*/ 	.short	0x010a
        /*0476*/ 	.byte	0xff
	.zero		1


	//   ....[55]....
        /*0478*/ 	.word	0x00002e70
        /*047c*/ 	.word	0x00000000
        /*0480*/ 	.word	0x00000080
        /*0484*/ 	.short	0x010a
        /*0486*/ 	.byte	0xff
	.zero		1


	//   ....[56]....
        /*0488*/ 	.word	0x00002f70
        /*048c*/ 	.word	0x00000003
        /*0490*/ 	.word	0x00000000
        /*0494*/ 	.short	0x0101
        /*0496*/ 	.byte	0xff
	.zero		1


	//   ....[57]....
        /*0498*/ 	.word	0x00002f80
        /*049c*/ 	.word	0x000000ff
        /*04a0*/ 	.word	0x00000000
        /*04a4*/ 	.short	0x010a
        /*04a6*/ 	.byte	0x04
	.zero		1


	//   ....[58]....
        /*04a8*/ 	.word	0x00003000
        /*04ac*/ 	.word	0x000000ff
        /*04b0*/ 	.word	0x000000c0
        /*04b4*/ 	.short	0x010a
        /*04b6*/ 	.byte	0x08
	.zero		1


	//   ....[59]....
        /*04b8*/ 	.word	0x000030e0
        /*04bc*/ 	.word	0x000000ff
        /*04c0*/ 	.word	0x00000000
        /*04c4*/ 	.short	0x010a
        /*04c6*/ 	.byte	0x07
	.zero		1


	//   ....[60]....
        /*04c8*/ 	.word	0x00003220
        /*04cc*/ 	.word	0x000000ff
        /*04d0*/ 	.word	0x00000000
        /*04d4*/ 	.short	0x010a
        /*04d6*/ 	.byte	0x04
	.zero		1


	//   ....[61]....
        /*04d8*/ 	.word	0x00003410
        /*04dc*/ 	.word	0x000000ff
        /*04e0*/ 	.word	0x00000000
        /*04e4*/ 	.short	0x010a
        /*04e6*/ 	.byte	0x05
	.zero		1


	//   ....[62]....
        /*04e8*/ 	.word	0x000034a0
        /*04ec*/ 	.word	0x000000ff
        /*04f0*/ 	.word	0x00000000
        /*04f4*/ 	.short	0x010a
        /*04f6*/ 	.byte	0x05
	.zero		1


	//   ....[63]....
        /*04f8*/ 	.word	0x00003530
        /*04fc*/ 	.word	0x000000ff
        /*0500*/ 	.word	0x00000000
        /*0504*/ 	.short	0x010a
        /*0506*/ 	.byte	0x05
	.zero		1


	//   ....[64]....
        /*0508*/ 	.word	0x000035c0
        /*050c*/ 	.word	0x000000ff
        /*0510*/ 	.word	0x00000000
        /*0514*/ 	.short	0x010a
        /*0516*/ 	.byte	0x07
	.zero		1


	//   ....[65]....
        /*0518*/ 	.word	0x00003a40
        /*051c*/ 	.word	0x00000000
        /*0520*/ 	.word	0x00000080
        /*0524*/ 	.short	0x010a
        /*0526*/ 	.byte	0xff
	.zero		1


	//   ....[66]....
        /*0528*/ 	.word	0x00003b00
        /*052c*/ 	.word	0x00000000
        /*0530*/ 	.word	0x00000000
        /*0534*/ 	.short	0x0101
        /*0536*/ 	.byte	0xff
	.zero		1


	//   ....[67]....
        /*0538*/ 	.word	0x00003e20
        /*053c*/ 	.word	0x000000ff
        /*0540*/ 	.word	0x00000078
        /*0544*/ 	.short	0x010a
        /*0546*/ 	.byte	0x07
	.zero		1


	//   ....[68]....
        /*0548*/ 	.word	0x00004010
        /*054c*/ 	.word	0x000000ff
        /*0550*/ 	.word	0x00000050
        /*0554*/ 	.short	0x010a
        /*0556*/ 	.byte	0x07
	.zero		1


	//   ....[69]....
        /*0558*/ 	.word	0x00004180
        /*055c*/ 	.word	0x000000ff
        /*0560*/ 	.word	0x00000030
        /*0564*/ 	.short	0x010b
        /*0566*/ 	.byte	0x07
	.zero		1


	//   ....[70]....
        /*0568*/ 	.word	0x00004190
        /*056c*/ 	.word	0x000000ff
        /*0570*/ 	.word	0x00000000
        /*0574*/ 	.short	0x0101
        /*0576*/ 	.byte	0x08
	.zero		1


	//   ....[71]....
        /*0578*/ 	.word	0x000041a0
        /*057c*/ 	.word	0x000000ff
        /*0580*/ 	.word	0x00000058
        /*0584*/ 	.short	0x010a
        /*0586*/ 	.byte	0x07
	.zero		1


	//   ....[72]....
        /*0588*/ 	.word	0x000042f0
        /*058c*/ 	.word	0x000000ff
        /*0590*/ 	.word	0x00000038
        /*0594*/ 	.short	0x010b
        /*0596*/ 	.byte	0x07
	.zero		1


	//   ....[73]....
        /*0598*/ 	.word	0x00004300
        /*059c*/ 	.word	0x000000ff
        /*05a0*/ 	.word	0x00000000
        /*05a4*/ 	.short	0x0101
        /*05a6*/ 	.byte	0x08
	.zero		1


	//   ....[74]....
        /*05a8*/ 	.word	0x00004310
        /*05ac*/ 	.word	0x000000ff
        /*05b0*/ 	.word	0x00000060
        /*05b4*/ 	.short	0x010a
        /*05b6*/ 	.byte	0x07
	.zero		1


	//   ....[75]....
        /*05b8*/ 	.word	0x00004490
        /*05bc*/ 	.word	0x000000ff
        /*05c0*/ 	.word	0x00000040
        /*05c4*/ 	.short	0x010b
        /*05c6*/ 	.byte	0x07
	.zero		1


	//   ....[76]....
        /*05c8*/ 	.word	0x000044d0
        /*05cc*/ 	.word	0x000000ff
        /*05d0*/ 	.word	0x00000000
        /*05d4*/ 	.short	0x0101
        /*05d6*/ 	.byte	0x08
	.zero		1


	//   ....[77]....
        /*05d8*/ 	.word	0x00004510
        /*05dc*/ 	.word	0x000000ff
        /*05e0*/ 	.word	0x00000068
        /*05e4*/ 	.short	0x010a
        /*05e6*/ 	.byte	0x07
	.zero		1


	//   ....[78]....
        /*05e8*/ 	.word	0x00004750
        /*05ec*/ 	.word	0x000000ff
        /*05f0*/ 	.word	0x00000048
        /*05f4*/ 	.short	0x010b
        /*05f6*/ 	.byte	0x07
	.zero		1


	//   ....[79]....
        /*05f8*/ 	.word	0x00004770
        /*05fc*/ 	.word	0x000000ff
        /*0600*/ 	.word	0x00000000
        /*0604*/ 	.short	0x0101
        /*0606*/ 	.byte	0x0d
	.zero		1


	//   ....[80]....
        /*0608*/ 	.word	0x000047a0
        /*060c*/ 	.word	0x000000ff
        /*0610*/ 	.word	0x00000050
        /*0614*/ 	.short	0x010a
        /*0616*/ 	.byte	0x07
	.zero		1


	//   ....[81]....
        /*0618*/ 	.word	0x000047c0
        /*061c*/ 	.word	0x000000ff
        /*0620*/ 	.word	0x00000058
        /*0624*/ 	.short	0x010a
        /*0626*/ 	.byte	0x07
	.zero		1


	//   ....[82]....
        /*0628*/ 	.word	0x000047e0
        /*062c*/ 	.word	0x000000ff
        /*0630*/ 	.word	0x00000060
        /*0634*/ 	.short	0x010a
        /*0636*/ 	.byte	0x07
	.zero		1


	//   ....[83]....
        /*0638*/ 	.word	0x00004820
        /*063c*/ 	.word	0x00000000
        /*0640*/ 	.word	0x00000068
        /*0644*/ 	.short	0x010a
        /*0646*/ 	.byte	0xff
	.zero		1


	//   ....[84]....
        /*0648*/ 	.word	0x00004b60
        /*064c*/ 	.word	0x00000000
        /*0650*/ 	.word	0x00000080
        /*0654*/ 	.short	0x010a
        /*0656*/ 	.byte	0xff
	.zero		1


	//   ....[85]....
        /*0658*/ 	.word	0x00004c70
        /*065c*/ 	.word	0x00000000
        /*0660*/ 	.word	0x00000000
        /*0664*/ 	.short	0x0101
        /*0666*/ 	.byte	0xff
	.zero		1


	//   ....[86]....
        /*0668*/ 	.word	0x00005690
        /*066c*/ 	.word	0x00000002
        /*0670*/ 	.word	0x00000030
        /*0674*/ 	.short	0x010a
        /*0676*/ 	.byte	0xff
	.zero		1


	//   ....[87]....
        /*0678*/ 	.word	0x000056d0
        /*067c*/ 	.word	0x00000071
        /*0680*/ 	.word	0x000000a0
        /*0684*/ 	.short	0x010a
        /*0686*/ 	.byte	0xff
	.zero		1


	//   ....[88]....
        /*0688*/ 	.word	0x00005810
        /*068c*/ 	.word	0x00000002
        /*0690*/ 	.word	0x00000030
        /*0694*/ 	.short	0x010a
        /*0696*/ 	.byte	0xff
	.zero		1


	//   ....[89]....
        /*0698*/ 	.word	0x00005930
        /*069c*/ 	.word	0x00000000
        /*06a0*/ 	.word	0x00000000
        /*06a4*/ 	.short	0x0101
        /*06a6*/ 	.byte	0xff
	.zero		1


	//   ....[90]....
        /*06a8*/ 	.word	0x000059b0
        /*06ac*/ 	.word	0x00000071
        /*06b0*/ 	.word	0x000000a0
        /*06b4*/ 	.short	0x010a
        /*06b6*/ 	.byte	0xff
	.zero		1


	//   ....[91]....
        /*06b8*/ 	.word	0x00006500
        /*06bc*/ 	.word	0x00000000
        /*06c0*/ 	.word	0x00000030
        /*06c4*/ 	.short	0x010a
        /*06c6*/ 	.byte	0xff
	.zero		1


	//   ....[92]....
        /*06c8*/ 	.word	0x000065c0
        /*06cc*/ 	.word	0x00000000
        /*06d0*/ 	.word	0x00000030
        /*06d4*/ 	.short	0x010a
        /*06d6*/ 	.byte	0xff
	.zero		1


	//   ....[93]....
        /*06d8*/ 	.word	0x000066f0
        /*06dc*/ 	.word	0x00000000
        /*06e0*/ 	.word	0x00000000
        /*06e4*/ 	.short	0x0101
        /*06e6*/ 	.byte	0xff
	.zero		1


	//   ....[94]....
        /*06e8*/ 	.word	0x00007260
        /*06ec*/ 	.word	0x00000000
        /*06f0*/ 	.word	0x00000030
        /*06f4*/ 	.short	0x010a
        /*06f6*/ 	.byte	0xff
	.zero		1


	//   ....[95]....
        /*06f8*/ 	.word	0x00007320
        /*06fc*/ 	.word	0x00000000
        /*0700*/ 	.word	0x00000030
        /*0704*/ 	.short	0x010a
        /*0706*/ 	.byte	0xff
	.zero		1


	//   ....[96]....
        /*0708*/ 	.word	0x00007450
        /*070c*/ 	.word	0x00000000
        /*0710*/ 	.word	0x00000000
        /*0714*/ 	.short	0x0101
        /*0716*/ 	.byte	0xff
	.zero		1


	//   ....[97]....
        /*0718*/ 	.word	0x00007ff0
        /*071c*/ 	.word	0x00000000
        /*0720*/ 	.word	0x00000030
        /*0724*/ 	.short	0x010a
        /*0726*/ 	.byte	0xff
	.zero		1


	//   ....[98]....
        /*0728*/ 	.word	0x000080b0
        /*072c*/ 	.word	0x00000000
        /*0730*/ 	.word	0x00000030
        /*0734*/ 	.short	0x010a
        /*0736*/ 	.byte	0xff
	.zero		1


	//   ....[99]....
        /*0738*/ 	.word	0x000081e0
        /*073c*/ 	.word	0x00000000
        /*0740*/ 	.word	0x00000000
        /*0744*/ 	.short	0x0101
        /*0746*/ 	.byte	0xff
	.zero		1


	//   ....[100]....
        /*0748*/ 	.word	0x00008620
        /*074c*/ 	.word	0x000000ff
        /*0750*/ 	.word	0x00000000
        /*0754*/ 	.short	0x0101
        /*0756*/ 	.byte	0x05
	.zero		1


	//   ....[101]....
        /*0758*/ 	.word	0x00008e60
        /*075c*/ 	.word	0x00000002
        /*0760*/ 	.word	0x000000f0
        /*0764*/ 	.short	0x010a
        /*0766*/ 	.byte	0xff
	.zero		1


	//   ....[102]....
        /*0768*/ 	.word	0x00008ec0
        /*076c*/ 	.word	0x00000002
        /*0770*/ 	.word	0x00000018
        /*0774*/ 	.short	0x010a
        /*0776*/ 	.byte	0xff
	.zero		1


	//   ....[103]....
        /*0778*/ 	.word	0x00008f20
        /*077c*/ 	.word	0x00000002
        /*0780*/ 	.word	0x00000018
        /*0784*/ 	.short	0x010a
        /*0786*/ 	.byte	0xff
	.zero		1


	//   ....[104]....
        /*0788*/ 	.word	0x00008f70
        /*078c*/ 	.word	0x00000002
        /*0790*/ 	.word	0x00000080
        /*0794*/ 	.short	0x010a
        /*0796*/ 	.byte	0xff
	.zero		1


	//   ....[105]....
        /*0798*/ 	.word	0x00008fd0
        /*079c*/ 	.word	0x00000000
        /*07a0*/ 	.word	0x00000000
        /*07a4*/ 	.short	0x010a
        /*07a6*/ 	.byte	0xff
	.zero		1


	//   ....[106]....
        /*07a8*/ 	.word	0x00009030
        /*07ac*/ 	.word	0x00000000
        /*07b0*/ 	.word	0x00000000
        /*07b4*/ 	.short	0x010a
        /*07b6*/ 	.byte	0xff
	.zero		1


	//   ....[107]....
        /*07b8*/ 	.word	0x00009080
        /*07bc*/ 	.word	0x00000000
        /*07c0*/ 	.word	0x000000e0
        /*07c4*/ 	.short	0x010a
        /*07c6*/ 	.byte	0xff
	.zero		1


	//   ....[108]....
        /*07c8*/ 	.word	0x000090e0
        /*07cc*/ 	.word	0x00000000
        /*07d0*/ 	.word	0x00000090
        /*07d4*/ 	.short	0x010a
        /*07d6*/ 	.byte	0xff
	.zero		1


	//   ....[109]....
        /*07d8*/ 	.word	0x00009130
        /*07dc*/ 	.word	0x00000000
        /*07e0*/ 	.word	0x00000080
        /*07e4*/ 	.short	0x010a
        /*07e6*/ 	.byte	0xff
	.zero		1


	//   ....[110]....
        /*07e8*/ 	.word	0x00009190
        /*07ec*/ 	.word	0x00000000
        /*07f0*/ 	.word	0x00000090
        /*07f4*/ 	.short	0x010a
        /*07f6*/ 	.byte	0xff
	.zero		1


	//   ....[111]....
        /*07f8*/ 	.word	0x000091e0
        /*07fc*/ 	.word	0x00000000
        /*0800*/ 	.word	0x00000080
        /*0804*/ 	.short	0x010a
        /*0806*/ 	.byte	0xff
	.zero		1


	//   ....[112]....
        /*0808*/ 	.word	0x00009240
        /*080c*/ 	.word	0x00000002
        /*0810*/ 	.word	0x000000c0
        /*0814*/ 	.short	0x010a
        /*0816*/ 	.byte	0xff
	.zero		1


	//   ....[113]....
        /*0818*/ 	.word	0x000092a0
        /*081c*/ 	.word	0x00000000
        /*0820*/ 	.word	0x00000000
        /*0824*/ 	.short	0x010a
        /*0826*/ 	.byte	0xff
	.zero		1


	//   ....[114]....
        /*0828*/ 	.word	0x00009300
        /*082c*/ 	.word	0x00000000
        /*0830*/ 	.word	0x00000000
        /*0834*/ 	.short	0x010a
        /*0836*/ 	.byte	0xff
	.zero		1


	//   ....[115]....
        /*0838*/ 	.word	0x00009360
        /*083c*/ 	.word	0x00000000
        /*0840*/ 	.word	0x00000000
        /*0844*/ 	.short	0x010a
        /*0846*/ 	.byte	0xff
	.zero		1


	//   ....[116]....
        /*0848*/ 	.word	0x000093c0
        /*084c*/ 	.word	0x00000000
        /*0850*/ 	.word	0x00000000
        /*0854*/ 	.short	0x010a
        /*0856*/ 	.byte	0xff
	.zero		1


	//   ....[117]....
        /*0858*/ 	.word	0x00009420
        /*085c*/ 	.word	0x00000000
        /*0860*/ 	.word	0x00000000
        /*0864*/ 	.short	0x010a
        /*0866*/ 	.byte	0xff
	.zero		1


	//   ....[118]....
        /*0868*/ 	.word	0x00009470
        /*086c*/ 	.word	0x00000000
        /*0870*/ 	.word	0x00000080
        /*0874*/ 	.short	0x010a
        /*0876*/ 	.byte	0xff
	.zero		1


	//   ....[119]....
        /*0878*/ 	.word	0x000094d0
        /*087c*/ 	.word	0x00000000
        /*0880*/ 	.word	0x00000078
        /*0884*/ 	.short	0x010a
        /*0886*/ 	.byte	0xff
	.zero		1


	//   ....[120]....
        /*0888*/ 	.word	0x00009530
        /*088c*/ 	.word	0x00000000
        /*0890*/ 	.word	0x00000050
        /*0894*/ 	.short	0x010a
        /*0896*/ 	.byte	0xff
	.zero		1


	//   ....[121]....
        /*0898*/ 	.word	0x00009590
        /*089c*/ 	.word	0x00000000
        /*08a0*/ 	.word	0x00000058
        /*08a4*/ 	.short	0x010a
        /*08a6*/ 	.byte	0xff
	.zero		1


	//   ....[122]....
        /*08a8*/ 	.word	0x000095f0
        /*08ac*/ 	.word	0x00000000
        /*08b0*/ 	.word	0x00000060
        /*08b4*/ 	.short	0x010a
        /*08b6*/ 	.byte	0xff
	.zero		1


	//   ....[123]....
        /*08b8*/ 	.word	0x00009650
        /*08bc*/ 	.word	0x00000000
        /*08c0*/ 	.word	0x00000068
        /*08c4*/ 	.short	0x010a
        /*08c6*/ 	.byte	0xff
	.zero		1


	//   ....[124]....
        /*08c8*/ 	.word	0x000096b0
        /*08cc*/ 	.word	0x00000000
        /*08d0*/ 	.word	0x00000050
        /*08d4*/ 	.short	0x010a
        /*08d6*/ 	.byte	0xff
	.zero		1


	//   ....[125]....
        /*08d8*/ 	.word	0x00009710
        /*08dc*/ 	.word	0x00000000
        /*08e0*/ 	.word	0x00000058
        /*08e4*/ 	.short	0x010a
        /*08e6*/ 	.byte	0xff
	.zero		1


	//   ....[126]....
        /*08e8*/ 	.word	0x00009770
        /*08ec*/ 	.word	0x00000000
        /*08f0*/ 	.word	0x00000060
        /*08f4*/ 	.short	0x010a
        /*08f6*/ 	.byte	0xff
	.zero		1


	//   ....[127]....
        /*08f8*/ 	.word	0x000097c0
        /*08fc*/ 	.word	0x00000000
        /*0900*/ 	.word	0x00000080
        /*0904*/ 	.short	0x010a
        /*0906*/ 	.byte	0xff
	.zero		1


	//   ....[128]....
        /*0908*/ 	.word	0x00009810
        /*090c*/ 	.word	0x00000002
        /*0910*/ 	.word	0x00000030
        /*0914*/ 	.short	0x010a
        /*0916*/ 	.byte	0xff
	.zero		1


	//   ....[129]....
        /*0918*/ 	.word	0x00009860
        /*091c*/ 	.word	0x00000071
        /*0920*/ 	.word	0x000000a0
        /*0924*/ 	.short	0x010a
        /*0926*/ 	.byte	0xff
	.zero		1


	//   ....[130]....
        /*0928*/ 	.word	0x000098b0
        /*092c*/ 	.word	0x00000000
        /*0930*/ 	.word	0x00000030
        /*0934*/ 	.short	0x010a
        /*0936*/ 	.byte	0xff
	.zero		1


	//   ....[131]....
        /*0938*/ 	.word	0x00009900
        /*093c*/ 	.word	0x00000000
        /*0940*/ 	.word	0x00000030
        /*0944*/ 	.short	0x010a
        /*0946*/ 	.byte	0xff
	.zero		1


	//   ....[132]....
        /*0948*/ 	.word	0x00009950
        /*094c*/ 	.word	0x00000000
        /*0950*/ 	.word	0x00000030
        /*0954*/ 	.short	0x010a
        /*0956*/ 	.byte	0xff
	.zero		1


	//----- nvinfo : EIATTR_NUM_MBARRIERS
	.align		4
.L_48:
        /*0958*/ 	.byte	0x03, 0x38
        /*095a*/ 	.short	0x0020


	//----- nvinfo : EIATTR_EXIT_INSTR_OFFSETS
	.align		4
        /*095c*/ 	.byte	0x04, 0x1c
        /*095e*/ 	.short	(.L_50 - .L_49)


	//   ....[0]....
.L_49:
        /*0960*/ 	.word	0x00002450


	//   ....[1]....
        /*0964*/ 	.word	0x00002940


	//   ....[2]....
        /*0968*/ 	.word	0x000029a0


	//   ....[3]....
        /*096c*/ 	.word	0x00003820


	//   ....[4]....
        /*0970*/ 	.word	0x00004850


	//   ....[5]....
        /*0974*/ 	.word	0x00004890


	//   ....[6]....
        /*0978*/ 	.word	0x00008e50


	//----- nvinfo : EIATTR_MAX_THREADS
	.align		4
.L_50:
        /*097c*/ 	.byte	0x04, 0x05
        /*097e*/ 	.short	(.L_52 - .L_51)
.L_51:
        /*0980*/ 	.word	0x00000100
        /*0984*/ 	.word	0x00000001
        /*0988*/ 	.word	0x00000001


	//----- nvinfo : EIATTR_CRS_STACK_SIZE
	.align		4
.L_52:
        /*098c*/ 	.byte	0x04, 0x1e
        /*098e*/ 	.short	(.L_54 - .L_53)
.L_53:
        /*0990*/ 	.word	0x00000000


	//----- nvinfo : EIATTR_CBANK_PARAM_SIZE
	.align		4
.L_54:
        /*0994*/ 	.byte	0x03, 0x19
        /*0996*/ 	.short	0x0800


	//----- nvinfo : EIATTR_PARAM_CBANK
	.align		4
        /*0998*/ 	.byte	0x04, 0x0a
        /*099a*/ 	.short	(.L_56 - .L_55)
	.align		4
.L_55:
        /*099c*/ 	.word	index@(.nv.constant0._ZN7cutlass13device_kernelINS_4gemm6kernel13GemmUniversalIN4cute5tupleIJiiiiEEENS1_10collective13CollectiveMmaINS1_35MainloopSm100TmaUmmaWarpSpecializedILi3ELi2ELi4ENS5_IJNS4_1CILi1EEESB_SB_EEEEENS5_IJNSA_ILi64EEENSA_ILi256EEESE_EEENS_12float_e4m3_tENS5_IJlSB_lEEESH_SI_NS4_8TiledMMAINS4_8MMA_AtomIJNS4_10MMA_TraitsINS4_19SM100_MMA_F8F6F4_SSEJSH_SH_fSE_SF_NS4_17integral_constantINS4_4UMMA5MajorELSP_0EEESQ_NSN_INSO_7ScaleInELSR_0EEESS_EEEEEENS4_6LayoutISC_NS5_IJNSA_ILi0EEESW_SW_EEEEENS5_IJNS4_10UnderscoreESZ_SZ_EEEEENS4_13SM90_TMA_LOADENS4_14ComposedLayoutINS4_7SwizzleILi2ELi4ELi3EEENS4_18smem_ptr_flag_bitsILi8EEENSV_INS5_IJNSA_ILi8EEESE_EEENS5_IJSE_SB_EEEEEEEvNS4_8identityES12_S1C_vS1D_EENS_8epilogue10collective18CollectiveEpilogueINS1F_23Sm100TmaWarpSpecializedILi4ELi2ELi32ELb0ELb0EEEJSG_NS5_IJNSV_ISE_SB_EES1K_EEESH_SI_SH_SI_NS1F_6fusion15FusionCallbacksIS1J_NS1M_17LinearCombinationISH_fSH_fLNS_15FloatRoundStyleE2EEESG_S1L_JEEENS4_5SM1004TMEM4LOAD26SM100_TMEM_LOAD_16dp32b32xES12_S1C_NS4_39AutoVectorizingCopyWithAssumedAlignmentILi128EEENS4_14SM90_TMA_STOREES1C_S1X_S1X_EEEvvEEEEvNT_6ParamsE)
        /*09a0*/ 	.short	0x0380
        /*09a2*/ 	.short	0x0800


	//----- nvinfo : EIATTR_SW_WAR
	.align		4
.L_56:
        /*09a4*/ 	.byte	0x04, 0x36
        /*09a6*/ 	.short	(.L_58 - .L_57)
.L_57:
        /*09a8*/ 	.word	0x00000008
.L_58:


//--------------------- .nv.callgraph             --------------------------
	.section	.nv.callgraph,"",@"SHT_CUDA_CALLGRAPH"
	.align	4
	.sectionentsize	8
	.align		4
        /*0000*/ 	.word	0x00000000
	.align		4
        /*0004*/ 	.word	0xffffffff
	.align		4
        /*0008*/ 	.word	index@(_ZN7cutlass13device_kernelINS_4gemm6kernel13GemmUniversalIN4cute5tupleIJiiiiEEENS1_10collective13CollectiveMmaINS1_35MainloopSm100TmaUmmaWarpSpecializedILi3ELi2ELi4ENS5_IJNS4_1CILi1EEESB_SB_EEEEENS5_IJNSA_ILi64EEENSA_ILi256EEESE_EEENS_12float_e4m3_tENS5_IJlSB_lEEESH_SI_NS4_8TiledMMAINS4_8MMA_AtomIJNS4_10MMA_TraitsINS4_19SM100_MMA_F8F6F4_SSEJSH_SH_fSE_SF_NS4_17integral_constantINS4_4UMMA5MajorELSP_0EEESQ_NSN_INSO_7ScaleInELSR_0EEESS_EEEEEENS4_6LayoutISC_NS5_IJNSA_ILi0EEESW_SW_EEEEENS5_IJNS4_10UnderscoreESZ_SZ_EEEEENS4_13SM90_TMA_LOADENS4_14ComposedLayoutINS4_7SwizzleILi2ELi4ELi3EEENS4_18smem_ptr_flag_bitsILi8EEENSV_INS5_IJNSA_ILi8EEESE_EEENS5_IJSE_SB_EEEEEEEvNS4_8identityES12_S1C_vS1D_EENS_8epilogue10collective18CollectiveEpilogueINS1F_23Sm100TmaWarpSpecializedILi4ELi2ELi32ELb0ELb0EEEJSG_NS5_IJNSV_ISE_SB_EES1K_EEESH_SI_SH_SI_NS1F_6fusion15FusionCallbacksIS1J_NS1M_17LinearCombinationISH_fSH_fLNS_15FloatRoundStyleE2EEESG_S1L_JEEENS4_5SM1004TMEM4LOAD26SM100_TMEM_LOAD_16dp32b32xES12_S1C_NS4_39AutoVectorizingCopyWithAssumedAlignmentILi128EEENS4_14SM90_TMA_STOREES1C_S1X_S1X_EEEvvEEEEvNT_6ParamsE)
	.align		4
        /*000c*/ 	.word	index@(__assertfail)
	.align		4
        /*0010*/ 	.word	0x00000000
	.align		4
        /*0014*/ 	.word	0xfffffffe
	.align		4
        /*0018*/ 	.word	0x00000000
	.align		4
        /*001c*/ 	.word	0xfffffffd
	.align		4
        /*0020*/ 	.word	0x00000000
	.align		4
        /*0024*/ 	.word	0xfffffffc


//--------------------- .nv.constant4             --------------------------
	.section	.nv.constant4,"a",@progbits
	.align	8
	.align		8
.nv.constant4:
        /*0000*/ 	.dword	__assertfail
	.align		8
        /*0008*/ 	.dword	__unnamed_1
	.align		8
        /*0010*/ 	.dword	__unnamed_2
	.align		8
        /*0018*/ 	.dword	__unnamed_3
	.align		8
        /*0020*/ 	.dword	_ZN40_INTERNAL_b7c69e81_4_k_cu_f388d080_281844cuda3std3__45__cpo5beginE
	.align		8
        /*0028*/ 	.dword	_ZN40_INTERNAL_b7c69e81_4_k_cu_f388d080_281844cuda3std3__45__cpo3endE
	.align		8
        /*0030*/ 	.dword	_ZN40_INTERNAL_b7c69e81_4_k_cu_f388d080_281844cuda3std3__45__cpo6cbeginE
	.align		8
        /*0038*/ 	.dword	_ZN40_INTERNAL_b7c69e81_4_k_cu_f388d080_281844cuda3std3__45__cpo4cendE
	.align		8
        /*0040*/ 	.dword	_ZN40_INTERNAL_b7c69e81_4_k_cu_f388d080_281844cuda3std3__442_GLOBAL__N__b7c69e81_4_k_cu_f388d080_281846ignoreE
	.align		8
        /*0048*/ 	.dword	_ZN40_INTERNAL_b7c69e81_4_k_cu_f388d080_281844cuda3std3__419piecewise_constructE
	.align		8
        /*0050*/ 	.dword	_ZN40_INTERNAL_b7c69e81_4_k_cu_f388d080_281844cuda3std3__48in_placeE
	.align		8
        /*0058*/ 	.dword	_ZN40_INTERNAL_b7c69e81_4_k_cu_f388d080_281844cuda3std6ranges3__45__cpo4swapE
	.align		8
        /*0060*/ 	.dword	_ZN40_INTERNAL_b7c69e81_4_k_cu_f388d080_281844cuda3std6ranges3__45__cpo9iter_moveE
	.align		8
        /*0068*/ 	.dword	_ZN40_INTERNAL_b7c69e81_4_k_cu_f388d080_281844cute7productE
	.align		8
        /*0070*/ 	.dword	_ZN40_INTERNAL_b7c69e81_4_k_cu_f388d080_281844cute1_E
	.align		8
        /*0078*/ 	.dword	$str$25
	.align		8
        /*0080*/ 	.dword	$str$26
	.align		8
        /*0088*/ 	.dword	$str$27
	.align		8
        /*0090*/ 	.dword	$str$28


//--------------------- .text._ZN7cutlass13device_kernelINS_4gemm6kernel13GemmUniversalIN4cute5tupleIJiiiiEEENS1_10collective13CollectiveMmaINS1_35MainloopSm100TmaUmmaWarpSpecializedILi3ELi2ELi4ENS5_IJNS4_1CILi1EEESB_SB_EEEEENS5_IJNSA_ILi64EEENSA_ILi256EEESE_EEENS_12float_e4m3_tENS5_IJlSB_lEEESH_SI_NS4_8TiledMMAINS4_8MMA_AtomIJNS4_10MMA_TraitsINS4_19SM100_MMA_F8F6F4_SSEJSH_SH_fSE_SF_NS4_17integral_constantINS4_4UMMA5MajorELSP_0EEESQ_NSN_INSO_7ScaleInELSR_0EEESS_EEEEEENS4_6LayoutISC_NS5_IJNSA_ILi0EEESW_SW_EEEEENS5_IJNS4_10UnderscoreESZ_SZ_EEEEENS4_13SM90_TMA_LOADENS4_14ComposedLayoutINS4_7SwizzleILi2ELi4ELi3EEENS4_18smem_ptr_flag_bitsILi8EEENSV_INS5_IJNSA_ILi8EEESE_EEENS5_IJSE_SB_EEEEEEEvNS4_8identityES12_S1C_vS1D_EENS_8epilogue10collective18CollectiveEpilogueINS1F_23Sm100TmaWarpSpecializedILi4ELi2ELi32ELb0ELb0EEEJSG_NS5_IJNSV_ISE_SB_EES1K_EEESH_SI_SH_SI_NS1F_6fusion15FusionCallbacksIS1J_NS1M_17LinearCombinationISH_fSH_fLNS_15FloatRoundStyleE2EEESG_S1L_JEEENS4_5SM1004TMEM4LOAD26SM100_TMEM_LOAD_16dp32b32xES12_S1C_NS4_39AutoVectorizingCopyWithAssumedAlignmentILi128EEENS4_14SM90_TMA_STOREES1C_S1X_S1X_EEEvvEEEEvNT_6ParamsE --------------------------
	.section	.text._ZN7cutlass13device_kernelINS_4gemm6kernel13GemmUniversalIN4cute5tupleIJiiiiEEENS1_10collective13CollectiveMmaINS1_35MainloopSm100TmaUmmaWarpSpecializedILi3ELi2ELi4ENS5_IJNS4_1CILi1EEESB_SB_EEEEENS5_IJNSA_ILi64EEENSA_ILi256EEESE_EEENS_12float_e4m3_tENS5_IJlSB_lEEESH_SI_NS4_8TiledMMAINS4_8MMA_AtomIJNS4_10MMA_TraitsINS4_19SM100_MMA_F8F6F4_SSEJSH_SH_fSE_SF_NS4_17integral_constantINS4_4UMMA5MajorELSP_0EEESQ_NSN_INSO_7ScaleInELSR_0EEESS_EEEEEENS4_6LayoutISC_NS5_IJNSA_ILi0EEESW_SW_EEEEENS5_IJNS4_10UnderscoreESZ_SZ_EEEEENS4_13SM90_TMA_LOADENS4_14ComposedLayoutINS4_7SwizzleILi2ELi4ELi3EEENS4_18smem_ptr_flag_bitsILi8EEENSV_INS5_IJNSA_ILi8EEESE_EEENS5_IJSE_SB_EEEEEEEvNS4_8identityES12_S1C_vS1D_EENS_8epilogue10collective18CollectiveEpilogueINS1F_23Sm100TmaWarpSpecializedILi4ELi2ELi32ELb0ELb0EEEJSG_NS5_IJNSV_ISE_SB_EES1K_EEESH_SI_SH_SI_NS1F_6fusion15FusionCallbacksIS1J_NS1M_17LinearCombinationISH_fSH_fLNS_15FloatRoundStyleE2EEESG_S1L_JEEENS4_5SM1004TMEM4LOAD26SM100_TMEM_LOAD_16dp32b32xES12_S1C_NS4_39AutoVectorizingCopyWithAssumedAlignmentILi128EEENS4_14SM90_TMA_STOREES1C_S1X_S1X_EEEvvEEEEvNT_6ParamsE,"ax",@progbits
	.align	128
.text._ZN7cutlass13device_kernelINS_4gemm6kernel13GemmUniversalIN4cute5tupleIJiiiiEEENS1_10collective13CollectiveMmaINS1_35MainloopSm100TmaUmmaWarpSpecializedILi3ELi2ELi4ENS5_IJNS4_1CILi1EEESB_SB_EEEEENS5_IJNSA_ILi64EEENSA_ILi256EEESE_EEENS_12float_e4m3_tENS5_IJlSB_lEEESH_SI_NS4_8TiledMMAINS4_8MMA_AtomIJNS4_10MMA_TraitsINS4_19SM100_MMA_F8F6F4_SSEJSH_SH_fSE_SF_NS4_17integral_constantINS4_4UMMA5MajorELSP_0EEESQ_NSN_INSO_7ScaleInELSR_0EEESS_EEEEEENS4_6LayoutISC_NS5_IJNSA_ILi0EEESW_SW_EEEEENS5_IJNS4_10UnderscoreESZ_SZ_EEEEENS4_13SM90_TMA_LOADENS4_14ComposedLayoutINS4_7SwizzleILi2ELi4ELi3EEENS4_18smem_ptr_flag_bitsILi8EEENSV_INS5_IJNSA_ILi8EEESE_EEENS5_IJSE_SB_EEEEEEEvNS4_8identityES12_S1C_vS1D_EENS_8epilogue10collective18CollectiveEpilogueINS1F_23Sm100TmaWarpSpecializedILi4ELi2ELi32ELb0ELb0EEEJSG_NS5_IJNSV_ISE_SB_EES1K_EEESH_SI_SH_SI_NS1F_6fusion15FusionCallbacksIS1J_NS1M_17LinearCombinationISH_fSH_fLNS_15FloatRoundStyleE2EEESG_S1L_JEEENS4_5SM1004TMEM4LOAD26SM100_TMEM_LOAD_16dp32b32xES12_S1C_NS4_39AutoVectorizingCopyWithAssumedAlignmentILi128EEENS4_14SM90_TMA_STOREES1C_S1X_S1X_EEEvvEEEEvNT_6ParamsE:
        .type           _ZN7cutlass13device_kernelINS_4gemm6kernel13GemmUniversalIN4cute5tupleIJiiiiEEENS1_10collective13CollectiveMmaINS1_35MainloopSm100TmaUmmaWarpSpecializedILi3ELi2ELi4ENS5_IJNS4_1CILi1EEESB_SB_EEEEENS5_IJNSA_ILi64EEENSA_ILi256EEESE_EEENS_12float_e4m3_tENS5_IJlSB_lEEESH_SI_NS4_8TiledMMAINS4_8MMA_AtomIJNS4_10MMA_TraitsINS4_19SM100_MMA_F8F6F4_SSEJSH_SH_fSE_SF_NS4_17integral_constantINS4_4UMMA5MajorELSP_0EEESQ_NSN_INSO_7ScaleInELSR_0EEESS_EEEEEENS4_6LayoutISC_NS5_IJNSA_ILi0EEESW_SW_EEEEENS5_IJNS4_10UnderscoreESZ_SZ_EEEEENS4_13SM90_TMA_LOADENS4_14ComposedLayoutINS4_7SwizzleILi2ELi4ELi3EEENS4_18smem_ptr_flag_bitsILi8EEENSV_INS5_IJNSA_ILi8EEESE_EEENS5_IJSE_SB_EEEEEEEvNS4_8identityES12_S1C_vS1D_EENS_8epilogue10collective18CollectiveEpilogueINS1F_23Sm100TmaWarpSpecializedILi4ELi2ELi32ELb0ELb0EEEJSG_NS5_IJNSV_ISE_SB_EES1K_EEESH_SI_SH_SI_NS1F_6fusion15FusionCallbacksIS1J_NS1M_17LinearCombinationISH_fSH_fLNS_15FloatRoundStyleE2EEESG_S1L_JEEENS4_5SM1004TMEM4LOAD26SM100_TMEM_LOAD_16dp32b32xES12_S1C_NS4_39AutoVectorizingCopyWithAssumedAlignmentILi128EEENS4_14SM90_TMA_STOREES1C_S1X_S1X_EEEvvEEEEvNT_6ParamsE,@function
        .size           _ZN7cutlass13device_kernelINS_4gemm6kernel13GemmUniversalIN4cute5tupleIJiiiiEEENS1_10collective13CollectiveMmaINS1_35MainloopSm100TmaUmmaWarpSpecializedILi3ELi2ELi4ENS5_IJNS4_1CILi1EEESB_SB_EEEEENS5_IJNSA_ILi64EEENSA_ILi256EEESE_EEENS_12float_e4m3_tENS5_IJlSB_lEEESH_SI_NS4_8TiledMMAINS4_8MMA_AtomIJNS4_10MMA_TraitsINS4_19SM100_MMA_F8F6F4_SSEJSH_SH_fSE_SF_NS4_17integral_constantINS4_4UMMA5MajorELSP_0EEESQ_NSN_INSO_7ScaleInELSR_0EEESS_EEEEEENS4_6LayoutISC_NS5_IJNSA_ILi0EEESW_SW_EEEEENS5_IJNS4_10UnderscoreESZ_SZ_EEEEENS4_13SM90_TMA_LOADENS4_14ComposedLayoutINS4_7SwizzleILi2ELi4ELi3EEENS4_18smem_ptr_flag_bitsILi8EEENSV_INS5_IJNSA_ILi8EEESE_EEENS5_IJSE_SB_EEEEEEEvNS4_8identityES12_S1C_vS1D_EENS_8epilogue10collective18CollectiveEpilogueINS1F_23Sm100TmaWarpSpecializedILi4ELi2ELi32ELb0ELb0EEEJSG_NS5_IJNSV_ISE_SB_EES1K_EEESH_SI_SH_SI_NS1F_6fusion15FusionCallbacksIS1J_NS1M_17LinearCombinationISH_fSH_fLNS_15FloatRoundStyleE2EEESG_S1L_JEEENS4_5SM1004TMEM4LOAD26SM100_TMEM_LOAD_16dp32b32xES12_S1C_NS4_39AutoVectorizingCopyWithAssumedAlignmentILi128EEENS4_14SM90_TMA_STOREES1C_S1X_S1X_EEEvvEEEEvNT_6ParamsE,(.L_x_167 - _ZN7cutlass13device_kernelINS_4gemm6kernel13GemmUniversalIN4cute5tupleIJiiiiEEENS1_10collective13CollectiveMmaINS1_35MainloopSm100TmaUmmaWarpSpecializedILi3ELi2ELi4ENS5_IJNS4_1CILi1EEESB_SB_EEEEENS5_IJNSA_ILi64EEENSA_ILi256EEESE_EEENS_12float_e4m3_tENS5_IJlSB_lEEESH_SI_NS4_8TiledMMAINS4_8MMA_AtomIJNS4_10MMA_TraitsINS4_19SM100_MMA_F8F6F4_SSEJSH_SH_fSE_SF_NS4_17integral_constantINS4_4UMMA5MajorELSP_0EEESQ_NSN_INSO_7ScaleInELSR_0EEESS_EEEEEENS4_6LayoutISC_NS5_IJNSA_ILi0EEESW_SW_EEEEENS5_IJNS4_10UnderscoreESZ_SZ_EEEEENS4_13SM90_TMA_LOADENS4_14ComposedLayoutINS4_7SwizzleILi2ELi4ELi3EEENS4_18smem_ptr_flag_bitsILi8EEENSV_INS5_IJNSA_ILi8EEESE_EEENS5_IJSE_SB_EEEEEEEvNS4_8identityES12_S1C_vS1D_EENS_8epilogue10collective18CollectiveEpilogueINS1F_23Sm100TmaWarpSpecializedILi4ELi2ELi32ELb0ELb0EEEJSG_NS5_IJNSV_ISE_SB_EES1K_EEESH_SI_SH_SI_NS1F_6fusion15FusionCallbacksIS1J_NS1M_17LinearCombinationISH_fSH_fLNS_15FloatRoundStyleE2EEESG_S1L_JEEENS4_5SM1004TMEM4LOAD26SM100_TMEM_LOAD_16dp32b32xES12_S1C_NS4_39AutoVectorizingCopyWithAssumedAlignmentILi128EEENS4_14SM90_TMA_STOREES1C_S1X_S1X_EEEvvEEEEvNT_6ParamsE)
        .other          _ZN7cutlass13device_kernelINS_4gemm6kernel13GemmUniversalIN4cute5tupleIJiiiiEEENS1_10collective13CollectiveMmaINS1_35MainloopSm100TmaUmmaWarpSpecializedILi3ELi2ELi4ENS5_IJNS4_1CILi1EEESB_SB_EEEEENS5_IJNSA_ILi64EEENSA_ILi256EEESE_EEENS_12float_e4m3_tENS5_IJlSB_lEEESH_SI_NS4_8TiledMMAINS4_8MMA_AtomIJNS4_10MMA_TraitsINS4_19SM100_MMA_F8F6F4_SSEJSH_SH_fSE_SF_NS4_17integral_constantINS4_4UMMA5MajorELSP_0EEESQ_NSN_INSO_7ScaleInELSR_0EEESS_EEEEEENS4_6LayoutISC_NS5_IJNSA_ILi0EEESW_SW_EEEEENS5_IJNS4_10UnderscoreESZ_SZ_EEEEENS4_13SM90_TMA_LOADENS4_14ComposedLayoutINS4_7SwizzleILi2ELi4ELi3EEENS4_18smem_ptr_flag_bitsILi8EEENSV_INS5_IJNSA_ILi8EEESE_EEENS5_IJSE_SB_EEEEEEEvNS4_8identityES12_S1C_vS1D_EENS_8epilogue10collective18CollectiveEpilogueINS1F_23Sm100TmaWarpSpecializedILi4ELi2ELi32ELb0ELb0EEEJSG_NS5_IJNSV_ISE_SB_EES1K_EEESH_SI_SH_SI_NS1F_6fusion15FusionCallbacksIS1J_NS1M_17LinearCombinationISH_fSH_fLNS_15FloatRoundStyleE2EEESG_S1L_JEEENS4_5SM1004TMEM4LOAD26SM100_TMEM_LOAD_16dp32b32xES12_S1C_NS4_39AutoVectorizingCopyWithAssumedAlignmentILi128EEENS4_14SM90_TMA_STOREES1C_S1X_S1X_EEEvvEEEEvNT_6ParamsE,@"STO_CUDA_ENTRY STV_DEFAULT"
_ZN7cutlass13device_kernelINS_4gemm6kernel13GemmUniversalIN4cute5tupleIJiiiiEEENS1_10collective13CollectiveMmaINS1_35MainloopSm100TmaUmmaWarpSpecializedILi3ELi2ELi4ENS5_IJNS4_1CILi1EEESB_SB_EEEEENS5_IJNSA_ILi64EEENSA_ILi256EEESE_EEENS_12float_e4m3_tENS5_IJlSB_lEEESH_SI_NS4_8TiledMMAINS4_8MMA_AtomIJNS4_10MMA_TraitsINS4_19SM100_MMA_F8F6F4_SSEJSH_SH_fSE_SF_NS4_17integral_constantINS4_4UMMA5MajorELSP_0EEESQ_NSN_INSO_7ScaleInELSR_0EEESS_EEEEEENS4_6LayoutISC_NS5_IJNSA_ILi0EEESW_SW_EEEEENS5_IJNS4_10UnderscoreESZ_SZ_EEEEENS4_13SM90_TMA_LOADENS4_14ComposedLayoutINS4_7SwizzleILi2ELi4ELi3EEENS4_18smem_ptr_flag_bitsILi8EEENSV_INS5_IJNSA_ILi8EEESE_EEENS5_IJSE_SB_EEEEEEEvNS4_8identityES12_S1C_vS1D_EENS_8epilogue10collective18CollectiveEpilogueINS1F_23Sm100TmaWarpSpecializedILi4ELi2ELi32ELb0ELb0EEEJSG_NS5_IJNSV_ISE_SB_EES1K_EEESH_SI_SH_SI_NS1F_6fusion15FusionCallbacksIS1J_NS1M_17LinearCombinationISH_fSH_fLNS_15FloatRoundStyleE2EEESG_S1L_JEEENS4_5SM1004TMEM4LOAD26SM100_TMEM_LOAD_16dp32b32xES12_S1C_NS4_39AutoVectorizingCopyWithAssumedAlignmentILi128EEENS4_14SM90_TMA_STOREES1C_S1X_S1X_EEEvvEEEEvNT_6ParamsE:
[----:B------:R-:W1:Y:S01]  /*0000*/  LDC R1, c[0x0][0x37c] ;  /* 0x0000df00ff017b82 */ /* 0x000e620000000800 */
[----:B------:R-:W2:Y:S01]  /*0010*/  S2R R108, SR_TID.X ;  /* 0x00000000006c7919 */ /* 0x000ea20000002100 */
[----:B------:R-:W3:Y:S01]  /*0020*/  LDCU.64 UR4, c[0x0][0x890] ;  /* 0x00011200ff0477ac */ /* 0x000ee20008000a00 */
[----:B------:R-:W-:Y:S02]  /*0030*/  PRMT R96, RZ, 0x7610, R96 ;  /* 0x00007610ff607816 */ /* 0x000fe40000000060 */
[----:B------:R-:W-:Y:S01]  /*0040*/  ELECT P5, URZ, PT ;  /* 0x0000000000ff782f */ /* 0x000fe200038a0000 */
[----:B------:R-:W4:Y:S01]  /*0050*/  LDCU.64 UR46, c[0x0][0x358] ;  /* 0x00006b00ff2e77ac */ /* 0x000f220008000a00 */
[----:B---3--:R-:W-:-:S04]  /*0060*/  UISETP.NE.U32.AND UP0, UPT, UR4, URZ, UPT ;  /* 0x000000ff0400728c */ /* 0x008fc8000bf05070 */
[----:B------:R-:W-:Y:S01]  /*0070*/  UISETP.NE.AND.EX UP0, UPT, UR5, URZ, UPT, UP0 ;  /* 0x000000ff0500728c */ /* 0x000fe2000bf05300 */
[----:B--2---:R-:W-:-:S05]  /*0080*/  SHF.R.U32.HI R101, RZ, 0x5, R108 ;  /* 0x00000005ff657819 */ /* 0x004fca000001166c */
[----:B------:R-:W2:Y:S02]  /*0090*/  SHFL.IDX PT, R0, R101, RZ, 0x1f ;  /* 0x00001fff65007589 */ /* 0x000ea400000e0000 */
[----:B--2---:R-:W-:Y:S01]  /*00a0*/  R2UR UR8, R0 ;  /* 0x00000000000872ca */ /* 0x004fe200000e0000 */
[----:B-1--4-:R-:W-:-:S14]  /*00b0*/  BRA.U UP0, `(.L_x_0) ;  /* 0x00000001002c7547 */ /* 0x012fdc000b800000 */
[----:B------:R-:W1:Y:S02]  /*00c0*/  LDCU.64 UR6, c[0x0][0x888] ;  /* 0x00011100ff0677ac */ /* 0x000e640008000a00 */
[----:B-1----:R-:W-:-:S04]  /*00d0*/  UISETP.NE.U32.AND UP0, UPT, UR6, URZ, UPT ;  /* 0x000000ff0600728c */ /* 0x002fc8000bf05070 */
[----:B------:R-:W-:-:S09]  /*00e0*/  UISETP.NE.AND.EX UP0, UPT, UR7, URZ, UPT, UP0 ;  /* 0x000000ff0700728c */ /* 0x000fd2000bf05300 */
[----:B------:R-:W-:Y:S05]  /*00f0*/  BRA.U !UP0, `(.L_x_1) ;  /* 0x0000000108107547 */ /* 0x000fea000b800000 */
[----:B------:R-:W1:Y:S02]  /*0100*/  LDC.64 R2, c[0x0][0x888] ;  /* 0x00022200ff027b82 */ /* 0x000e640000000a00 */
[----:B-1----:R1:W5:Y:S01]  /*0110*/  LDG.E R49, desc[UR46][R2.64] ;  /* 0x0000002e02317981 */ /* 0x002362000c1e1900 */
[----:B------:R-:W-:Y:S01]  /*0120*/  HFMA2 R96, -RZ, RZ, 0, 5.9604644775390625e-08 ;  /* 0x00000001ff607431 */ /* 0x000fe200000001ff */
[----:B------:R-:W-:Y:S05]  /*0130*/  BRA `(.L_x_0) ;  /* 0x00000000000c7947 */ /* 0x000fea0003800000 */
.L_x_1:
[----:B------:R-:W1:Y:S01]  /*0140*/  LDCU UR6, c[0x0][0x880] ;  /* 0x00011000ff0677ac */ /* 0x000e620008000800 */
[----:B------:R-:W-:Y:S01]  /*0150*/  HFMA2 R96, -RZ, RZ, 0, 5.9604644775390625e-08 ;  /* 0x00000001ff607431 */ /* 0x000fe200000001ff */
[----:B-1----:R-:W-:-:S07]  /*0160*/  MOV R49, UR6 ;  /* 0x0000000600317c02 */ /* 0x002fce0008000f00 */
.L_x_0:
[----:B------:R-:W2:Y:S02]  /*0170*/  LDCU.64 UR6, c[0x0][0x8b0] ;  /* 0x00011600ff0677ac */ /* 0x000ea40008000a00 */
[----:B--2---:R-:W-:-:S04]  /*0180*/  UISETP.NE.U32.AND UP0, UPT, UR6, URZ, UPT ;  /* 0x000000ff0600728c */ /* 0x004fc8000bf05070 */
[----:B------:R-:W-:-:S09]  /*0190*/  UISETP.NE.AND.EX UP0, UPT, UR7, URZ, UPT, UP0 ;  /* 0x000000ff0700728c */ /* 0x000fd2000bf05300 */
[----:B------:R-:W-:Y:S05]  /*01a0*/  BRA.U UP0, `(.L_x_2) ;  /* 0x0000000100247547 */ /* 0x000fea000b800000 */
[----:B------:R-:W2:Y:S02]  /*01b0*/  LDCU.64 UR6, c[0x0][0x8a8] ;  /* 0x00011500ff0677ac */ /* 0x000ea40008000a00 */
[----:B--2---:R-:W-:-:S04]  /*01c0*/  UISETP.NE.U32.AND UP0, UPT, UR6, URZ, UPT ;  /* 0x000000ff0600728c */ /* 0x004fc8000bf05070 */
[----:B------:R-:W-:-:S09]  /*01d0*/  UISETP.NE.AND.EX UP0, UPT, UR7, URZ, UPT, UP0 ;  /* 0x000000ff0700728c */ /* 0x000fd2000bf05300 */
[----:B------:R-:W-:Y:S05]  /*01e0*/  BRA.U !UP0, `(.L_x_3) ;  /* 0x00000001080c7547 */ /* 0x000fea000b800000 */
[----:B-1----:R-:W1:Y:S02]  /*01f0*/  LDC.64 R2, c[0x0][0x8a8] ;  /* 0x00022a00ff027b82 */ /* 0x002e640000000a00 */
[----:B-1----:R2:W5:Y:S01]  /*0200*/  LDG.E R47, desc[UR46][R2.64] ;  /* 0x0000002e022f7981 */ /* 0x002562000c1e1900 */
[----:B------:R-:W-:Y:S05]  /*0210*/  BRA `(.L_x_2) ;  /* 0x0000000000087947 */ /* 0x000fea0003800000 */
.L_x_3:
[----:B------:R-:W2:Y:S02]  /*0220*/  LDCU UR6, c[0x0][0x8a0] ;  /* 0x00011400ff0677ac */ /* 0x000ea40008000800 */
[----:B--2---:R-:W-:Y:S02]  /*0230*/  MOV R47, UR6 ;  /* 0x00000006002f7c02 */ /* 0x004fe40008000f00 */
.L_x_2:
[----:B------:R-:W-:Y:S01]  /*0240*/  IMAD.U32 R0, RZ, RZ, UR8 ;  /* 0x00000008ff007e24 */ /* 0x000fe2000f8e00ff */
[----:B------:R-:W-:Y:S04]  /*0250*/  BSSY.RECONVERGENT B0, `(.L_x_4) ;  /* 0x000000c000007945 */ /* 0x000fe80003800200 */
[C---:B------:R-:W-:Y:S02]  /*0260*/  ISETP.NE.OR P1, PT, R0.reuse, 0x1, !P5 ;  /* 0x000000010000780c */ /* 0x040fe40006f25670 */
[----:B------:R-:W-:-:S11]  /*0270*/  ISETP.NE.OR P0, PT, R0, 0x3, !P5 ;  /* 0x000000030000780c */ /* 0x000fd60006f05670 */
[----:B------:R-:W-:Y:S05]  /*0280*/  @P1 BRA `(.L_x_5) ;  /* 0x0000000000201947 */ /* 0x000fea0003800000 */
[----:B------:R-:W3:Y:S02]  /*0290*/  LDCU.64 UR6, c[0x0][0x348] ;  /* 0x00006900ff0677ac */ /* 0x000ee40008000a00 */
[----:B---3--:R-:W-:Y:S02]  /*02a0*/  UIADD3 UR10, UP1, UPT, UR6, 0x80, URZ ;  /* 0x00000080060a7890 */ /* 0x008fe4000ff3e0ff */
[----:B------:R-:W-:Y:S02]  /*02b0*/  UIADD3 UR6, UP0, UPT, UR6, 0x180, URZ ;  /* 0x0000018006067890 */ /* 0x000fe4000ff1e0ff */
[----:B------:R-:W-:Y:S02]  /*02c0*/  UIADD3.X UR11, UPT, UPT, URZ, UR7, URZ, UP1, !UPT ;  /* 0x00000007ff0b7290 */ /* 0x000fe40008ffe4ff */
[----:B------:R-:W-:-:S07]  /*02d0*/  UIADD3.X UR7, UPT, UPT, URZ, UR7, URZ, UP0, !UPT ;  /* 0x00000007ff077290 */ /* 0x000fce00087fe4ff */
[----:B------:R3:W-:Y:S02]  /*02e0*/  UTMACCTL.PF [UR10] ;  /* 0x000000000a0079b9 */ /* 0x0007e40008040000 */
[----:B------:R3:W-:Y:S02]  /*02f0*/  UTMACCTL.PF [UR6] ;  /* 0x00000000060079b9 */ /* 0x0007e40008040000 */
[----:B---3--:R-:W-:Y:S01]  /*0300*/  NOP ;  /* 0x0000000000007918 */ /* 0x008fe20000000000 */
.L_x_5:
[----:B------:R-:W-:Y:S05]  /*0310*/  BSYNC.RECONVERGENT B0 ;  /* 0x0000000000007941 */ /* 0x000fea0003800200 */
.L_x_4:
[----:B------:R-:W-:Y:S04]  /*0320*/  BSSY.RECONVERGENT B0, `(.L_x_6) ;  /* 0x000000a000007945 */ /* 0x000fe80003800200 */
        /* <DEDUP_REMOVED lines=9> */
.L_x_7:
[----:B------:R-:W-:Y:S05]  /*03c0*/  BSYNC.RECONVERGENT B0 ;  /* 0x0000000000007941 */ /* 0x000fea0003800200 */
.L_x_6:
[----:B------:R-:W3:Y:S01]  /*03d0*/  LDCU.64 UR6, c[0x0][0x888] ;  /* 0x00011100ff0677ac */ /* 0x000ee20008000a00 */
[----:B------:R-:W-:Y:S02]  /*03e0*/  UISETP.EQ.U32.AND UP1, UPT, UR4, URZ, UPT ;  /* 0x000000ff0400728c */ /* 0x000fe4000bf22070 */
[----:B------:R-:W-:Y:S02]  /*03f0*/  UPLOP3.LUT UP2, UPT, UPT, UPT, UPT, 0x80, 0x8 ;  /* 0x000000000008789c */ /* 0x000fe40003f4f070 */
[----:B---3--:R-:W-:-:S04]  /*0400*/  UISETP.NE.U32.AND UP0, UPT, UR6, URZ, UPT ;  /* 0x000000ff0600728c */ /* 0x008fc8000bf05070 */
[----:B------:R-:W-:-:S04]  /*0410*/  UISETP.NE.AND.EX UP0, UPT, UR7, URZ, UPT, UP0 ;  /* 0x000000ff0700728c */ /* 0x000fc8000bf05300 */
[----:B------:R-:W-:-:S04]  /*0420*/  UISETP.EQ.OR.EX UP3, UPT, UR5, URZ, !UP0, UP1 ;  /* 0x000000ff0500728c */ /* 0x000fc8000c762710 */
[----:B------:R-:W-:-:S05]  /*0430*/  UP2UR UR50, UPR, URZ, 0x8 ;  /* 0x00000008ff327883 */ /* 0x000fca0008000000 */
[----:B------:R-:W-:Y:S07]  /*0440*/  BRA.U !UP3, `(.L_x_8) ;  /* 0x000000010b207547 */ /* 0x000fee000b800000 */
[----:B------:R-:W-:Y:S01]  /*0450*/  UISETP.NE.U32.AND UP2, UPT, UR4, URZ, UPT ;  /* 0x000000ff0400728c */ /* 0x000fe2000bf45070 */
[----:B-----5:R-:W-:Y:S01]  /*0460*/  FSETP.NEU.AND P0, PT, R49, RZ, PT ;  /* 0x000000ff3100720b */ /* 0x020fe20003f0d000 */
[----:B------:R-:W-:Y:S02]  /*0470*/  USEL UR4, URZ, 0xffffffff, UP0 ;  /* 0xffffffffff047887 */ /* 0x000fe40008000000 */
[----:B------:R-:W-:-:S10]  /*0480*/  UISETP.NE.AND.EX UP2, UPT, UR5, URZ, UPT, UP2 ;  /* 0x000000ff0500728c */ /* 0x000fd4000bf45320 */
[----:B------:R-:W-:Y:S01]  /*0490*/  VOTEU.ANY UP1, P0 ;  /* 0x0000000000ff7886 */ /* 0x000fe20000020100 */
[----:B------:R-:W-:-:S04]  /*04a0*/  @!UP2 USEL UR4, URZ, 0xffffffff, UP1 ;  /* 0xffffffffff04a887 */ /* 0x000fc80008800000 */
[----:B------:R-:W-:-:S04]  /*04b0*/  ULOP3.LUT UR4, UR4, 0x1, URZ, 0xc0, !UPT ;  /* 0x0000000104047892 */ /* 0x000fc8000f8ec0ff */
[----:B------:R-:W-:-:S11]  /*04c0*/  UISETP.NE.U32.AND UP2, UPT, UR4, 0x1, UPT ;  /* 0x000000010400788c */ /* 0x000fd6000bf45070 */
.L_x_8:
[----:B-12---:R-:W1:Y:S01]  /*04d0*/  SHFL.IDX PT, R2, R101, RZ, 0x1f ;  /* 0x00001fff65027589 */ /* 0x006e6200000e0000 */
[----:B------:R-:W-:-:S04]  /*04e0*/  UISETP.NE.AND UP1, UPT, UR8, 0x2, UPT ;  /* 0x000000020800788c */ /* 0x000fc8000bf25270 */
[----:B------:R-:W-:Y:S01]  /*04f0*/  USEL UR6, URZ, 0x1, UP1 ;  /* 0x00000001ff067887 */ /* 0x000fe20008800000 */
[----:B-1----:R-:W-:-:S13]  /*0500*/  ISETP.NE.AND P0, PT, R2, RZ, PT ;  /* 0x000000ff0200720c */ /* 0x002fda0003f05270 */
[----:B------:R-:W-:Y:S05]  /*0510*/  @P0 BRA `(.L_x_9) ;  /* 0x0000000000400947 */ /* 0x000fea0003800000 */
[----:B------:R-:W1:Y:S01]  /*0520*/  S2UR UR5, SR_CgaCtaId ;  /* 0x00000000000579c3 */ /* 0x000e620000008800 */
[----:B------:R-:W-:Y:S01]  /*0530*/  UMOV UR7, 0x400 ;  /* 0x0000040000077882 */ /* 0x000fe20000000000 */
[----:B------:R-:W-:Y:S01]  /*0540*/  UMOV UR4, 0x1 ;  /* 0x0000000100047882 */ /* 0x000fe20000000000 */
[----:B------:R-:W-:Y:S01]  /*0550*/  ELECT P0, URZ, PT ;  /* 0x0000000000ff782f */ /* 0x000fe20003800000 */
[----:B------:R-:W-:-:S04]  /*0560*/  UIADD3 UR10, UPT, UPT, -UR4, 0x100000, URZ ;  /* 0x00100000040a7890 */ /* 0x000fc8000fffe1ff */
[----:B------:R-:W-:Y:S02]  /*0570*/  USHF.L.U32 UR11, UR10, 0xb, URZ ;  /* 0x0000000b0a0b7899 */ /* 0x000fe400080006ff */
[----:B------:R-:W-:Y:S02]  /*0580*/  USHF.L.U32 UR10, UR10, 0x1, URZ ;  /* 0x000000010a0a7899 */ /* 0x000fe400080006ff */
[----:B-1----:R-:W-:Y:S01]  /*0590*/  ULEA UR5, UR5, UR7, 0x18 ;  /* 0x0000000705057291 */ /* 0x002fe2000f8ec0ff */
[----:B------:R-:W1:Y:S11]  /*05a0*/  FENCE.VIEW.ASYNC.S ;  /* 0x00000000000073c6 */ /* 0x000e760000000000 */
[----:B-1----:R1:W2:Y:S01]  /*05b0*/  SYNCS.EXCH.64 URZ, [UR5], UR10 ;  /* 0x0000000a05ff75b2 */ /* 0x0022a20008000100 */
[----:B------:R1:W3:Y:S01]  /*05c0*/  SYNCS.EXCH.64 URZ, [UR5+0x18], UR10 ;  /* 0x0000180a05ff75b2 */ /* 0x0002e20008000100 */
[----:B------:R1:W4:Y:S01]  /*05d0*/  SYNCS.EXCH.64 URZ, [UR5+0x8], UR10 ;  /* 0x0000080a05ff75b2 */ /* 0x0003220008000100 */
[----:B------:R1:W1:Y:S01]  /*05e0*/  SYNCS.EXCH.64 URZ, [UR5+0x20], UR10 ;  /* 0x0000200a05ff75b2 */ /* 0x0002620008000100 */
[----:B------:R1:W1:Y:S01]  /*05f0*/  SYNCS.EXCH.64 URZ, [UR5+0x10], UR10 ;  /* 0x0000100a05ff75b2 */ /* 0x0002620008000100 */
[----:B------:R1:W1:Y:S01]  /*0600*/  SYNCS.EXCH.64 URZ, [UR5+0x28], UR10 ;  /* 0x0000280a05ff75b2 */ /* 0x0002620008000100 */
[----:B------:R-:W-:Y:S01]  /*0610*/  NOP ;  /* 0x0000000000007918 */ /* 0x000fe20000000000 */
.L_x_9:
[----:B------:R-:W2:Y:S01]  /*0620*/  SHFL.IDX PT, R2, R101, RZ, 0x1f ;  /* 0x00001fff65027589 */ /* 0x000ea200000e0000 */
[----:B------:R-:W-:Y:S01]  /*0630*/  NOP ;  /* 0x0000000000007918 */ /* 0x000fe20000000000 */
[----:B--2---:R-:W-:-:S13]  /*0640*/  ISETP.NE.AND P0, PT, R2, 0x1, PT ;  /* 0x000000010200780c */ /* 0x004fda0003f05270 */
[----:B------:R-:W-:Y:S05]  /*0650*/  @P0 BRA `(.L_x_10) ;  /* 0x0000000000580947 */ /* 0x000fea0003800000 */
[----:B------:R-:W2:Y:S01]  /*0660*/  S2UR UR7, SR_CgaCtaId ;  /* 0x00000000000779c3 */ /* 0x000ea20000008800 */
[----:B------:R-:W-:Y:S01]  /*0670*/  UMOV UR9, 0x400 ;  /* 0x0000040000097882 */ /* 0x000fe20000000000 */
[----:B-1----:R-:W-:Y:S01]  /*0680*/  UMOV UR5, 0x20 ;  /* 0x0000002000057882 */ /* 0x002fe20000000000 */
[----:B------:R-:W-:Y:S01]  /*0690*/  UMOV UR4, 0x80 ;  /* 0x0000008000047882 */ /* 0x000fe20000000000 */
[----:B------:R-:W-:-:S04]  /*06a0*/  UIADD3 UR10, UPT, UPT, -UR5, 0x100000, URZ ;  /* 0x00100000050a7890 */ /* 0x000fc8000fffe1ff */
[----:B------:R-:W-:Y:S02]  /*06b0*/  USHF.L.U32 UR11, UR10, 0xb, URZ ;  /* 0x0000000b0a0b7899 */ /* 0x000fe400080006ff */
[----:B------:R-:W-:Y:S02]  /*06c0*/  USHF.L.U32 UR10, UR10, 0x1, URZ ;  /* 0x000000010a0a7899 */ /* 0x000fe400080006ff */
[----:B------:R-:W-:-:S04]  /*06d0*/  UIADD3 UR4, UPT, UPT, -UR4, 0x100000, URZ ;  /* 0x0010000004047890 */ /* 0x000fc8000fffe1ff */
[----:B------:R-:W-:Y:S02]  /*06e0*/  USHF.L.U32 UR5, UR4, 0xb, URZ ;  /* 0x0000000b04057899 */ /* 0x000fe400080006ff */
[----:B------:R-:W-:Y:S01]  /*06f0*/  USHF.L.U32 UR4, UR4, 0x1, URZ ;  /* 0x0000000104047899 */ /* 0x000fe200080006ff */
[----:B------:R-:W-:Y:S01]  /*0700*/  ELECT P0, URZ, PT ;  /* 0x0000000000ff782f */ /* 0x000fe20003800000 */
[----:B--2---:R-:W-:Y:S01]  /*0710*/  ULEA UR7, UR7, UR9, 0x18 ;  /* 0x0000000907077291 */ /* 0x004fe2000f8ec0ff */
[----:B------:R-:W1:Y:S11]  /*0720*/  FENCE.VIEW.ASYNC.S ;  /* 0x00000000000073c6 */ /* 0x000e760000000000 */
[----:B-1----:R2:W1:Y:S01]  /*0730*/  SYNCS.EXCH.64 URZ, [UR7+0x30], UR10 ;  /* 0x0000300a07ff75b2 */ /* 0x0024620008000100 */
[----:B------:R2:W1:Y:S01]  /*0740*/  SYNCS.EXCH.64 URZ, [UR7+0x50], UR4 ;  /* 0x0000500407ff75b2 */ /* 0x0004620008000100 */
[----:B------:R2:W1:Y:S01]  /*0750*/  SYNCS.EXCH.64 URZ, [UR7+0x38], UR10 ;  /* 0x0000380a07ff75b2 */ /* 0x0004620008000100 */
[----:B------:R2:W1:Y:S01]  /*0760*/  SYNCS.EXCH.64 URZ, [UR7+0x58], UR4 ;  /* 0x0000580407ff75b2 */ /* 0x0004620008000100 */
[----:B------:R2:W1:Y:S01]  /*0770*/  SYNCS.EXCH.64 URZ, [UR7+0x40], UR10 ;  /* 0x0000400a07ff75b2 */ /* 0x0004620008000100 */
[----:B------:R2:W1:Y:S01]  /*0780*/  SYNCS.EXCH.64 URZ, [UR7+0x60], UR4 ;  /* 0x0000600407ff75b2 */ /* 0x0004620008000100 */
[----:B------:R2:W1:Y:S01]  /*0790*/  SYNCS.EXCH.64 URZ, [UR7+0x48], UR10 ;  /* 0x0000480a07ff75b2 */ /* 0x0004620008000100 */
[----:B------:R2:W1:Y:S02]  /*07a0*/  SYNCS.EXCH.64 URZ, [UR7+0x68], UR4 ;  /* 0x0000680407ff75b2 */ /* 0x0004640008000100 */
[----:B--2---:R-:W-:Y:S01]  /*07b0*/  NOP ;  /* 0x0000000000007918 */ /* 0x004fe20000000000 */
.L_x_10:
[----:B------:R-:W2:Y:S01]  /*07c0*/  SHFL.IDX PT, R2, R101, RZ, 0x1f ;  /* 0x00001fff65027589 */ /* 0x000ea200000e0000 */
[----:B------:R-:W-:Y:S01]  /*07d0*/  NOP ;  /* 0x0000000000007918 */ /* 0x000fe20000000000 */
[----:B--2---:R-:W-:-:S13]  /*07e0*/  ISETP.NE.AND P0, PT, R2, 0x3, PT ;  /* 0x000000030200780c */ /* 0x004fda0003f05270 */
[----:B------:R-:W-:Y:S05]  /*07f0*/  @P0 BRA `(.L_x_11) ;  /* 0x0000000000300947 */ /* 0x000fea0003800000 */
[----:B-1----:R-:W1:Y:S01]  /*0800*/  S2UR UR5, SR_CgaCtaId ;  /* 0x00000000000579c3 */ /* 0x002e620000008800 */
        /* <DEDUP_REMOVED lines=8> */
[----:B-1----:R2:W1:Y:S01]  /*0890*/  SYNCS.EXCH.64 URZ, [UR5+0x70], UR10 ;  /* 0x0000700a05ff75b2 */ /* 0x0024620008000100 */
[----:B------:R2:W1:Y:S02]  /*08a0*/  SYNCS.EXCH.64 URZ, [UR5+0x78], UR10 ;  /* 0x0000780a05ff75b2 */ /* 0x0004640008000100 */
[----:B--2---:R-:W-:Y:S01]  /*08b0*/  NOP ;  /* 0x0000000000007918 */ /* 0x004fe20000000000 */
.L_x_11:
[----:B------:R-:W2:Y:S01]  /*08c0*/  SHFL.IDX PT, R2, R101, RZ, 0x1f ;  /* 0x00001fff65027589 */ /* 0x000ea200000e0000 */
[----:B------:R-:W-:Y:S01]  /*08d0*/  NOP ;  /* 0x0000000000007918 */ /* 0x000fe20000000000 */
[----:B--2---:R-:W-:-:S13]  /*08e0*/  ISETP.NE.AND P0, PT, R2, 0x4, PT ;  /* 0x000000040200780c */ /* 0x004fda0003f05270 */
[----:B------:R-:W-:Y:S05]  /*08f0*/  @P0 BRA `(.L_x_12) ;  /* 0x00000000004c0947 */ /* 0x000fea0003800000 */
[----:B-1----:R-:W1:Y:S01]  /*0900*/  S2UR UR5, SR_CgaCtaId ;  /* 0x00000000000579c3 */ /* 0x002e620000008800 */
[----:B------:R-:W-:Y:S01]  /*0910*/  UMOV UR9, 0x100 ;  /* 0x0000010000097882 */ /* 0x000fe20000000000 */
[----:B------:R-:W-:Y:S01]  /*0920*/  UMOV UR7, 0x400 ;  /* 0x0000040000077882 */ /* 0x000fe20000000000 */
[----:B------:R-:W-:Y:S01]  /*0930*/  USEL UR9, UR9, 0xe0, UP2 ;  /* 0x000000e009097887 */ /* 0x000fe20009000000 */
[----:B------:R-:W-:Y:S01]  /*0940*/  UMOV UR4, 0x1 ;  /* 0x0000000100047882 */ /* 0x000fe20000000000 */
[----:B------:R-:W-:Y:S01]  /*0950*/  ELECT P0, URZ, PT ;  /* 0x0000000000ff782f */ /* 0x000fe20003800000 */
[----:B------:R-:W-:-:S04]  /*0960*/  UIADD3 UR10, UPT, UPT, -UR4, 0x100000, URZ ;  /* 0x00100000040a7890 */ /* 0x000fc8000fffe1ff */
[----:B------:R-:W-:Y:S02]  /*0970*/  USHF.L.U32 UR11, UR10, 0xb, URZ ;  /* 0x0000000b0a0b7899 */ /* 0x000fe400080006ff */
[----:B------:R-:W-:Y:S02]  /*0980*/  USHF.L.U32 UR10, UR10, 0x1, URZ ;  /* 0x000000010a0a7899 */ /* 0x000fe400080006ff */
[----:B------:R-:W-:-:S04]  /*0990*/  UIADD3 UR12, UPT, UPT, -UR9, 0x100000, URZ ;  /* 0x00100000090c7890 */ /* 0x000fc8000fffe1ff */
[----:B------:R-:W-:Y:S02]  /*09a0*/  USHF.L.U32 UR13, UR12, 0xb, URZ ;  /* 0x0000000b0c0d7899 */ /* 0x000fe400080006ff */
[----:B------:R-:W-:Y:S02]  /*09b0*/  USHF.L.U32 UR12, UR12, 0x1, URZ ;  /* 0x000000010c0c7899 */ /* 0x000fe400080006ff */
[----:B-1----:R-:W-:Y:S01]  /*09c0*/  ULEA UR5, UR5, UR7, 0x18 ;  /* 0x0000000705057291 */ /* 0x002fe2000f8ec0ff */
[----:B------:R-:W1:Y:S11]  /*09d0*/  FENCE.VIEW.ASYNC.S ;  /* 0x00000000000073c6 */ /* 0x000e760000000000 */
[----:B-1----:R2:W1:Y:S01]  /*09e0*/  SYNCS.EXCH.64 URZ, [UR5+0x80], UR10 ;  /* 0x0000800a05ff75b2 */ /* 0x0024620008000100 */
[----:B------:R2:W1:Y:S01]  /*09f0*/  SYNCS.EXCH.64 URZ, [UR5+0x90], UR12 ;  /* 0x0000900c05ff75b2 */ /* 0x0004620008000100 */
[----:B------:R2:W1:Y:S01]  /*0a00*/  SYNCS.EXCH.64 URZ, [UR5+0x88], UR10 ;  /* 0x0000880a05ff75b2 */ /* 0x0004620008000100 */
[----:B------:R2:W1:Y:S02]  /*0a10*/  SYNCS.EXCH.64 URZ, [UR5+0x98], UR12 ;  /* 0x0000980c05ff75b2 */ /* 0x0004640008000100 */
[----:B--2---:R-:W-:Y:S01]  /*0a20*/  NOP ;  /* 0x0000000000007918 */ /* 0x004fe20000000000 */
.L_x_12:
        /* <DEDUP_REMOVED lines=26> */
.L_x_13:
        /* <DEDUP_REMOVED lines=18> */
.L_x_14:
[----:B-1----:R-:W1:Y:S01]  /*0cf0*/  S2UR UR5, SR_CTAID.X ;  /* 0x00000000000579c3 */ /* 0x002e620000002500 */
[----:B------:R-:W-:-:S05]  /*0d00*/  CS2R.32 R95, SR_CgaSize ;  /* 0x00000000005f7805 */ /* 0x000fca0000008a00 */
[----:B------:R-:W-:-:S05]  /*0d10*/  IMAD R95, R95, -0xa0, RZ ;  /* 0xffffff605f5f7824 */ /* 0x000fca00078e02ff */
[----:B------:R-:W-:-:S14]  /*0d20*/  R2UR UR9, R95 ;  /* 0x000000005f0972ca */ /* 0x000fdc00000e0000 */
[----:B------:R-:W2:Y:S01]  /*0d30*/  LDCU UR9, c[0x0][UR9+0x2b0] ;  /* 0x00005600090977ac */ /* 0x000ea20008000800 */
[----:B------:R-:W-:Y:S01]  /*0d40*/  NOP ;  /* 0x0000000000007918 */ /* 0x000fe20000000000 */
[----:B------:R-:W-:-:S05]  /*0d50*/  CS2R.32 R95, SR_CgaSize ;  /* 0x00000000005f7805 */ /* 0x000fca0000008a00 */
[----:B------:R-:W-:-:S05]  /*0d60*/  IMAD R95, R95, -0xa0, RZ ;  /* 0xffffff605f5f7824 */ /* 0x000fca00078e02ff */
[----:B------:R-:W-:-:S14]  /*0d70*/  R2UR UR7, R95 ;  /* 0x000000005f0772ca */ /* 0x000fdc00000e0000 */
[----:B------:R-:W3:Y:S01]  /*0d80*/  LDCU UR7, c[0x0][UR7+0x2b4] ;  /* 0x00005680070777ac */ /* 0x000ee20008000800 */
[----:B------:R-:W4:Y:S08]  /*0d90*/  S2UR UR4, SR_CTAID.Y ;  /* 0x00000000000479c3 */ /* 0x000f300000002600 */
[----:B------:R-:W3:Y:S01]  /*0da0*/  LDC R10, c[0x0][0xb24] ;  /* 0x0002c900ff0a7b82 */ /* 0x000ee20000000800 */
[----:B-1----:R-:W-:-:S02]  /*0db0*/  I2FP.F32.U32 R95, UR5 ;  /* 0x00000005005f7c45 */ /* 0x002fc40008201000 */
[----:B------:R-:W-:-:S05]  /*0dc0*/  CS2R.32 R3, SR_CgaSize ;  /* 0x0000000000037805 */ /* 0x000fca0000008a00 */
[----:B------:R-:W-:-:S06]  /*0dd0*/  IMAD R3, R3, -0xa0, RZ ;  /* 0xffffff6003037824 */ /* 0x000fcc00078e02ff */
[----:B------:R-:W1:Y:S01]  /*0de0*/  LDC R3, c[0x0][R3+0x2a0] ;  /* 0x0000a80003037b82 */ /* 0x000e620000000800 */
[----:B------:R-:W-:Y:S01]  /*0df0*/  MOV R15, UR5 ;  /* 0x00000005000f7c02 */ /* 0x000fe20008000f00 */
[----:B--2---:R-:W-:Y:S01]  /*0e00*/  FMUL R95, R95, UR9 ;  /* 0x000000095f5f7c20 */ /* 0x004fe20008400000 */
[----:B----4-:R-:W-:Y:S02]  /*0e10*/  I2FP.F32.U32 R94, UR4 ;  /* 0x00000004005e7c45 */ /* 0x010fe40008201000 */
[----:B------:R-:W-:-:S05]  /*0e20*/  CS2R.32 R2, SR_CgaSize ;  /* 0x0000000000027805 */ /* 0x000fca0000008a00 */
[----:B------:R-:W-:-:S06]  /*0e30*/  IMAD R2, R2, -0xa0, RZ ;  /* 0xffffff6002027824 */ /* 0x000fcc00078e02ff */
[----:B------:R-:W2:Y:S01]  /*0e40*/  LDC R2, c[0x0][R2+0x2a4] ;  /* 0x0000a90002027b82 */ /* 0x000ea20000000800 */
[----:B------:R-:W-:Y:S01]  /*0e50*/  MOV R14, UR4 ;  /* 0x00000004000e7c02 */ /* 0x000fe20008000f00 */
[----:B------:R-:W4:Y:S01]  /*0e60*/  F2I.U32.TRUNC.NTZ R95, R95 ;  /* 0x0000005f005f7305 */ /* 0x000f22000020f000 */
[----:B---3--:R-:W-:-:S05]  /*0e70*/  FMUL R94, R94, UR7 ;  /* 0x000000075e5e7c20 */ /* 0x008fca0008400000 */
[----:B------:R-:W-:Y:S01]  /*0e80*/  BAR.SYNC.DEFER_BLOCKING 0x0 ;  /* 0x0000000000007b1d */ /* 0x000fe20000010000 */
[----:B------:R-:W-:-:S05]  /*0e90*/  ISETP.GE.AND P0, PT, R10, 0x1, PT ;  /* 0x000000010a00780c */ /* 0x000fca0003f06270 */
[----:B------:R-:W3:Y:S02]  /*0ea0*/  F2I.U32.TRUNC.NTZ R94, R94 ;  /* 0x0000005e005e7305 */ /* 0x000ee4000020f000 */
[----:B------:R-:W2:Y:S01]  /*0eb0*/  S2UR UR36, SR_CTAID.Z ;  /* 0x00000000002479c3 */ /* 0x000ea20000002700 */
[----:B----4-:R-:W-:-:S05]  /*0ec0*/  IADD3 R95, PT, PT, -R95, RZ, RZ ;  /* 0x000000ff5f5f7210 */ /* 0x010fca0007ffe1ff */
[----:B-1----:R-:W-:Y:S01]  /*0ed0*/  IMAD R95, R3, R95, UR5 ;  /* 0x00000005035f7e24 */ /* 0x002fe2000f8e025f */
[----:B---3--:R-:W-:-:S05]  /*0ee0*/  IADD3 R94, PT, PT, -R94, RZ, RZ ;  /* 0x000000ff5e5e7210 */ /* 0x008fca0007ffe1ff */
[----:B--2---:R-:W-:Y:S01]  /*0ef0*/  IMAD R94, R2, R94, UR4 ;  /* 0x00000004025e7e24 */ /* 0x004fe2000f8e025e */
[----:B------:R-:W-:Y:S06]  /*0f00*/  @!P0 BRA `(.L_x_15) ;  /* 0x0000000000b88947 */ /* 0x000fec0003800000 */
[----:B------:R-:W1:Y:S01]  /*0f10*/  LDC.64 R4, c[0x0][0xb18] ;  /* 0x0002c600ff047b82 */ /* 0x000e620000000a00 */
[----:B------:R-:W-:-:S07]  /*0f20*/  ISETP.NE.AND P0, PT, R10, 0x1, PT ;  /* 0x000000010a00780c */ /* 0x000fce0003f05270 */
[----:B------:R-:W2:Y:S08]  /*0f30*/  LDC R9, c[0x0][0xb0c] ;  /* 0x0002c300ff097b82 */ /* 0x000eb00000000800 */
[----:B------:R-:W3:Y:S08]  /*0f40*/  LDC R12, c[0x0][0x370] ;  /* 0x0000dc00ff0c7b82 */ /* 0x000ef00000000800 */
[----:B------:R-:W4:Y:S01]  /*0f50*/  LDC R11, c[0x0][0x374] ;  /* 0x0000dd00ff0b7b82 */ /* 0x000f220000000800 */
[----:B-1----:R-:W-:-:S07]  /*0f60*/  ISETP.NE.AND P1, PT, R4, 0x1, PT ;  /* 0x000000010400780c */ /* 0x002fce0003f25270 */
[----:B------:R-:W3:Y:S01]  /*0f70*/  LDC.64 R6, c[0x0][0xb10] ;  /* 0x0002c400ff067b82 */ /* 0x000ee20000000a00 */
[----:B--2---:R-:W-:-:S07]  /*0f80*/  ISETP.NE.AND P2, PT, R9, 0x1, PT ;  /* 0x000000010900780c */ /* 0x004fce0003f45270 */
[----:B------:R-:W1:Y:S08]  /*0f90*/  LDC R8, c[0x0][0xb20] ;  /* 0x0002c800ff087b82 */ /* 0x000e700000000800 */
[----:B------:R-:W2:Y:S01]  /*0fa0*/  LDC.64 R2, c[0x0][0xb28] ;  /* 0x0002ca00ff027b82 */ /* 0x000ea20000000a00 */
[----:B----4-:R-:W-:-:S04]  /*0fb0*/  IMAD.HI.U32 R13, R11, R5, RZ ;  /* 0x000000050b0d7227 */ /* 0x010fc800078e00ff */
[----:B------:R-:W-:-:S04]  /*0fc0*/  IMAD.HI.U32 R5, R14, R5, RZ ;  /* 0x000000050e057227 */ /* 0x000fc800078e00ff */
[----:B---3--:R-:W-:-:S05]  /*0fd0*/  IMAD.HI.U32 R16, R12, R6, RZ ;  /* 0x000000060c107227 */ /* 0x008fca00078e00ff */
[-C--:B------:R-:W-:Y:S01]  /*0fe0*/  @P2 SHF.R.U32.HI R12, RZ, R7.reuse, R16 ;  /* 0x00000007ff0c2219 */ /* 0x080fe20000011610 */
[----:B------:R-:W-:Y:S01]  /*0ff0*/  IMAD.HI.U32 R16, R15, R6, RZ ;  /* 0x000000060f107227 */ /* 0x000fe200078e00ff */
[-C--:B-1----:R-:W-:Y:S02]  /*1000*/  @P1 SHF.R.U32.HI R11, RZ, R8.reuse, R13 ;  /* 0x00000008ff0b1219 */ /* 0x082fe4000001160d */
[----:B------:R-:W-:Y:S02]  /*1010*/  SHF.R.U32.HI R5, RZ, R8, R5 ;  /* 0x00000008ff057219 */ /* 0x000fe40000011605 */
[----:B------:R-:W-:Y:S02]  /*1020*/  SHF.R.U32.HI R16, RZ, R7, R16 ;  /* 0x00000007ff107219 */ /* 0x000fe40000011610 */
[----:B------:R-:W-:Y:S01]  /*1030*/  SEL R5, R14, R5, !P1 ;  /* 0x000000050e057207 */ /* 0x000fe20004800000 */
[----:B--2---:R-:W-:Y:S01]  /*1040*/  IMAD.HI.U32 R13, R11, R2, RZ ;  /* 0x000000020b0d7227 */ /* 0x004fe200078e00ff */
[----:B------:R-:W-:-:S03]  /*1050*/  SEL R16, R15, R16, !P2 ;  /* 0x000000100f107207 */ /* 0x000fc60005000000 */
[----:B------:R-:W-:Y:S01]  /*1060*/  IMAD.HI.U32 R6, R12, R2, RZ ;  /* 0x000000020c067227 */ /* 0x000fe200078e00ff */
[----:B------:R-:W-:-:S04]  /*1070*/  @P0 SHF.R.U32.HI R11, RZ, R3, R13 ;  /* 0x00000003ff0b0219 */ /* 0x000fc8000001160d */
[----:B------:R-:W-:Y:S01]  /*1080*/  @P0 SHF.R.U32.HI R12, RZ, R3, R6 ;  /* 0x00000003ff0c0219 */ /* 0x000fe20000011606 */
[----:B------:R-:W-:-:S04]  /*1090*/  IMAD R11, R11, R10, RZ ;  /* 0x0000000a0b0b7224 */ /* 0x000fc800078e02ff */
[----:B------:R-:W-:Y:S01]  /*10a0*/  IMAD R6, R12, R10, RZ ;  /* 0x0000000a0c067224 */ /* 0x000fe200078e02ff */
[----:B------:R-:W-:-:S04]  /*10b0*/  ISETP.GE.AND P1, PT, R5, R11, PT ;  /* 0x0000000b0500720c */ /* 0x000fc80003f26270 */
[----:B------:R-:W-:Y:S01]  /*10c0*/  ISETP.GE.OR P1, PT, R16, R6, P1 ;  /* 0x000000061000720c */ /* 0x000fe20000f26670 */
[----:B------:R-:W-:-:S05]  /*10d0*/  IMAD.HI.U32 R6, R5, R2, RZ ;  /* 0x0000000205067227 */ /* 0x000fca00078e00ff */
[----:B------:R-:W-:-:S04]  /*10e0*/  SHF.R.U32.HI R6, RZ, R3, R6 ;  /* 0x00000003ff067219 */ /* 0x000fc80000011606 */
[----:B------:R-:W-:-:S03]  /*10f0*/  SEL R6, R5, R6, !P0 ;  /* 0x0000000605067207 */ /* 0x000fc60004000000 */
[----:B------:R-:W-:Y:S01]  /*1100*/  @!P1 IMAD.HI.U32 R7, R16, R2, RZ ;  /* 0x0000000210079227 */ /* 0x000fe200078e00ff */
[----:B------:R-:W-:-:S04]  /*1110*/  IADD3 R2, PT, PT, -R6, RZ, RZ ;  /* 0x000000ff06027210 */ /* 0x000fc80007ffe1ff */
[----:B------:R-:W-:Y:S01]  /*1120*/  @!P1 SHF.R.U32.HI R3, RZ, R3, R7 ;  /* 0x00000003ff039219 */ /* 0x000fe20000011607 */
[----:B------:R-:W-:Y:S01]  /*1130*/  IMAD R2, R10, R2, R5 ;  /* 0x000000020a027224 */ /* 0x000fe200078e0205 */
[----:B------:R-:W-:Y:S02]  /*1140*/  IADD3 R7, PT, PT, -R5, RZ, RZ ;  /* 0x000000ff05077210 */ /* 0x000fe40007ffe1ff */
[----:B------:R-:W-:-:S03]  /*1150*/  @!P1 SEL R3, R16, R3, !P0 ;  /* 0x0000000310039207 */ /* 0x000fc60004000000 */
[----:B------:R-:W-:Y:S02]  /*1160*/  IMAD R7, R4, R7, R14 ;  /* 0x0000000704077224 */ /* 0x000fe400078e020e */
[--C-:B------:R-:W-:Y:S02]  /*1170*/  @!P1 IMAD.IADD R6, R6, 0x1, -R3.reuse ;  /* 0x0000000106069824 */ /* 0x100fe400078e0a03 */
[----:B------:R-:W-:Y:S01]  /*1180*/  @!P1 IMAD R3, R2, R12, R3 ;  /* 0x0000000c02039224 */ /* 0x000fe200078e0203 */
[----:B------:R-:W-:Y:S01]  /*1190*/  IADD3 R2, PT, PT, -R16, RZ, RZ ;  /* 0x000000ff10027210 */ /* 0x000fe20007ffe1ff */
[----:B------:R-:W-:Y:S02]  /*11a0*/  @!P1 IMAD R5, R6, R10, R16 ;  /* 0x0000000a06059224 */ /* 0x000fe400078e0210 */
[----:B------:R-:W-:Y:S02]  /*11b0*/  @!P1 IMAD.MOV.U32 R16, RZ, RZ, R3 ;  /* 0x000000ffff109224 */ /* 0x000fe400078e0003 */
[----:B------:R-:W-:-:S02]  /*11c0*/  IMAD R2, R9, R2, R15 ;  /* 0x0000000209027224 */ /* 0x000fc400078e020f */
[----:B------:R-:W-:Y:S02]  /*11d0*/  IMAD R14, R5, R4, R7 ;  /* 0x00000004050e7224 */ /* 0x000fe400078e0207 */
[----:B------:R-:W-:Y:S02]  /*11e0*/  IMAD R15, R16, R9, R2 ;  /* 0x00000009100f7224 */ /* 0x000fe400078e0202 */
.L_x_15:
[----:B------:R-:W1:Y:S01]  /*11f0*/  LDCU UR4, c[0x0][0xb30] ;  /* 0x00016600ff0477ac */ /* 0x000e620008000800 */
[----:B------:R-:W2:Y:S08]  /*1200*/  S2UR UR37, SR_CgaCtaId ;  /* 0x00000000002579c3 */ /* 0x000eb00000008800 */
[----:B------:R-:W3:Y:S01]  /*1210*/  LDC R40, c[0x0][0xb24] ;  /* 0x0002c900ff287b82 */ /* 0x000ee20000000800 */
[----:B-1----:R-:W-:-:S09]  /*1220*/  UISETP.NE.AND UP1, UPT, UR4, 0x1, UPT ;  /* 0x000000010400788c */ /* 0x002fd2000bf25270 */
[----:B--2---:R-:W-:Y:S05]  /*1230*/  BRA.U UP1, `(.L_x_16) ;  /* 0x0000000101407547 */ /* 0x004fea000b800000 */
[----:B------:R-:W1:Y:S08]  /*1240*/  LDC.64 R4, c[0x0][0xb10] ;  /* 0x0002c400ff047b82 */ /* 0x000e700000000a00 */
[----:B------:R-:W2:Y:S08]  /*1250*/  LDC.64 R2, c[0x0][0xb18] ;  /* 0x0002c600ff027b82 */ /* 0x000eb00000000a00 */
[----:B------:R-:W4:Y:S08]  /*1260*/  LDC R6, c[0x0][0xb20] ;  /* 0x0002c800ff067b82 */ /* 0x000f300000000800 */
[----:B------:R-:W3:Y:S01]  /*1270*/  LDC R7, c[0x0][0xb0c] ;  /* 0x0002c300ff077b82 */ /* 0x000ee20000000800 */
[----:B-1----:R-:W-:-:S05]  /*1280*/  IMAD.HI.U32 R4, R15, R4, RZ ;  /* 0x000000040f047227 */ /* 0x002fca00078e00ff */
[----:B------:R-:W-:Y:S01]  /*1290*/  SHF.R.U32.HI R4, RZ, R5, R4 ;  /* 0x00000005ff047219 */ /* 0x000fe20000011604 */
[----:B--2---:R-:W-:Y:S01]  /*12a0*/  IMAD.HI.U32 R3, R14, R3, RZ ;  /* 0x000000030e037227 */ /* 0x004fe200078e00ff */
[----:B------:R-:W-:-:S04]  /*12b0*/  ISETP.NE.AND P0, PT, R2, 0x1, PT ;  /* 0x000000010200780c */ /* 0x000fc80003f05270 */
[----:B----4-:R-:W-:-:S04]  /*12c0*/  SHF.R.U32.HI R3, RZ, R6, R3 ;  /* 0x00000006ff037219 */ /* 0x010fc80000011603 */
[----:B------:R-:W-:Y:S02]  /*12d0*/  SEL R3, R14, R3, !P0 ;  /* 0x000000030e037207 */ /* 0x000fe40004000000 */
[----:B---3--:R-:W-:-:S04]  /*12e0*/  ISETP.NE.AND P1, PT, R7, 0x1, PT ;  /* 0x000000010700780c */ /* 0x008fc80003f25270 */
[----:B------:R-:W-:-:S05]  /*12f0*/  SEL R4, R15, R4, !P1 ;  /* 0x000000040f047207 */ /* 0x000fca0004800000 */
[----:B------:R-:W-:Y:S02]  /*1300*/  IMAD.IADD R5, R3, 0x1, -R4 ;  /* 0x0000000103057824 */ /* 0x000fe400078e0a04 */
[----:B------:R-:W-:Y:S02]  /*1310*/  IMAD.IADD R3, R4, 0x1, -R3 ;  /* 0x0000000104037824 */ /* 0x000fe400078e0a03 */
[----:B------:R-:W-:Y:S02]  /*1320*/  IMAD R15, R5, R7, R15 ;  /* 0x00000007050f7224 */ /* 0x000fe400078e020f */
[----:B------:R-:W-:-:S07]  /*1330*/  IMAD R14, R3, R2, R14 ;  /* 0x00000002030e7224 */ /* 0x000fce00078e020e */
.L_x_16:
[----:B------:R-:W-:Y:S01]  /*1340*/  BAR.SYNC.DEFER_BLOCKING 0x0 ;  /* 0x0000000000007b1d */ /* 0x000fe20000010000 */
[----:B------:R-:W-:Y:S01]  /*1350*/  UISETP.NE.AND UP1, UPT, UR8, 0x2, UPT ;  /* 0x000000020800788c */ /* 0x000fe2000bf25270 */
[----:B------:R-:W-:Y:S02]  /*1360*/  ISETP.NE.OR P5, PT, R0, 0x2, !P5 ;  /* 0x000000020000780c */ /* 0x000fe40006fa5670 */
[----:B------:R-:W-:-:S06]  /*1370*/  LOP3.LUT R2, R108, 0x1f, RZ, 0xc0, !PT ;  /* 0x0000001f6c027812 */ /* 0x000fcc00078ec0ff */
[----:B------:R-:W-:Y:S05]  /*1380*/  BRA.U UP1, `(.L_x_17) ;  /* 0x0000001101387547 */ /* 0x000fea000b800000 */
[----:B------:R-:W1:Y:S01]  /*1390*/  LDCU UR13, c[0x0][0x38c] ;  /* 0x00007180ff0d77ac */ /* 0x000e620008000800 */
[----:B------:R-:W2:Y:S01]  /*13a0*/  LDC R8, c[0x0][0x370] ;  /* 0x0000dc00ff087b82 */ /* 0x000ea20000000800 */
[----:B------:R-:W-:Y:S01]  /*13b0*/  PLOP3.LUT P1, PT, PT, PT, UP2, 0x80, 0x8 ;  /* 0x000000000008781c */ /* 0x000fe20003f2f028 */
[----:B------:R-:W-:Y:S01]  /*13c0*/  IMAD.MOV.U32 R17, RZ, RZ, 0x1 ;  /* 0x00000001ff117424 */ /* 0x000fe200078e00ff */
[----:B------:R-:W-:Y:S01]  /*13d0*/  ISETP.EQ.OR P4, PT, R2, RZ, P5 ;  /* 0x000000ff0200720c */ /* 0x000fe20002f82670 */
[----:B------:R-:W-:Y:S01]  /*13e0*/  IMAD.MOV.U32 R16, RZ, RZ, RZ ;  /* 0x000000ffff107224 */ /* 0x000fe200078e00ff */
[----:B------:R-:W-:Y:S02]  /*13f0*/  PLOP3.LUT P1, PT, P1, PT, PT, 0x8, 0x80 ;  /* 0x000000000080781c */ /* 0x000fe40000f2e170 */
[----:B------:R-:W-:Y:S01]  /*1400*/  CS2R R12, SRZ ;  /* 0x00000000000c7805 */ /* 0x000fe2000001ff00 */
[----:B------:R-:W-:Y:S01]  /*1410*/  IMAD.MOV.U32 R11, RZ, RZ, 0x1 ;  /* 0x00000001ff0b7424 */ /* 0x000fe200078e00ff */
[----:B------:R-:W4:Y:S01]  /*1420*/  LDC R0, c[0x0][0x374] ;  /* 0x0000dd00ff007b82 */ /* 0x000f220000000800 */
[----:B------:R-:W2:Y:S01]  /*1430*/  LDCU.64 UR22, c[0x0][0x348] ;  /* 0x00006900ff1677ac */ /* 0x000ea20008000a00 */
[----:B------:R-:W-:Y:S01]  /*1440*/  UMOV UR6, URZ ;  /* 0x000000ff00067c82 */ /* 0x000fe20008000000 */
[----:B-1----:R-:W-:-:S04]  /*1450*/  UIADD3 UR5, UPT, UPT, UR13, 0x3f, URZ ;  /* 0x0000003f0d057890 */ /* 0x002fc8000fffe0ff */
[----:B------:R-:W-:-:S04]  /*1460*/  USHF.R.S32.HI UR4, URZ, 0x1f, UR5 ;  /* 0x0000001fff047899 */ /* 0x000fc80008011405 */
[----:B------:R-:W-:-:S04]  /*1470*/  ULEA.HI UR4, UR4, UR5, URZ, 0x6 ;  /* 0x0000000504047291 */ /* 0x000fc8000f8f30ff */
[----:B------:R-:W-:Y:S02]  /*1480*/  USHF.R.S32.HI UR15, URZ, 0x6, UR4 ;  /* 0x00000006ff0f7899 */ /* 0x000fe40008011404 */
[----:B------:R-:W-:Y:S02]  /*1490*/  UIADD3 UR4, UPT, UPT, UR13, -0x1, URZ ;  /* 0xffffffff0d047890 */ /* 0x000fe4000fffe0ff */
[----:B------:R-:W-:Y:S02]  /*14a0*/  UISETP.LT.U32.AND UP0, UPT, UR15, 0x3, UPT ;  /* 0x000000030f00788c */ /* 0x000fe4000bf01070 */
[----:B------:R-:W-:Y:S02]  /*14b0*/  UISETP.GE.U32.AND UP1, UPT, UR4, -0x7f, UPT ;  /* 0xffffff810400788c */ /* 0x000fe4000bf26070 */
[----:B------:R-:W-:Y:S02]  /*14c0*/  USEL UR14, UR15, 0x3, UP0 ;  /* 0x000000030f0e7887 */ /* 0x000fe40008000000 */
[----:B------:R-:W-:-:S02]  /*14d0*/  UIADD3 UR13, UPT, UPT, UR13, 0x7e, URZ ;  /* 0x0000007e0d0d7890 */ /* 0x000fc4000fffe0ff */
[----:B------:R-:W-:Y:S02]  /*14e0*/  UIADD3 UR5, UPT, UPT, UR14, -0x1, URZ ;  /* 0xffffffff0e057890 */ /* 0x000fe4000fffe0ff */
[----:B------:R-:W-:-:S03]  /*14f0*/  UIADD3 UR7, UPT, UPT, UR15, -UR14, URZ ;  /* 0x8000000e0f077290 */ /* 0x000fc6000fffe0ff */
[----:B------:R-:W-:-:S04]  /*1500*/  @UP1 UIADD3 UR5, UPT, UPT, UR14, URZ, URZ ;  /* 0x000000ff0e051290 */ /* 0x000fc8000fffe0ff */
[----:B--2---:R-:W-:-:S12]  /*1510*/  UIADD3 UR5, UPT, UPT, UR5, 0x1, URZ ;  /* 0x0000000105057890 */ /* 0x004fd8000fffe0ff */
.L_x_35:
[----:B------:R-:W-:Y:S01]  /*1520*/  UISETP.NE.AND UP0, UPT, UR37, URZ, UPT ;  /* 0x000000ff2500728c */ /* 0x000fe2000bf05270 */
[----:B------:R-:W1:Y:S08]  /*1530*/  S2UR UR37, SR_CgaCtaId ;  /* 0x00000000002579c3 */ /* 0x000e700000008800 */
[----:B------:R-:W-:Y:S05]  /*1540*/  BRA.U UP0, `(.L_x_18) ;  /* 0x0000000100347547 */ /* 0x000fea000b800000 */
[----:B------:R-:W2:Y:S01]  /*1550*/  S2R R2, SR_CgaCtaId ;  /* 0x0000000000027919 */ /* 0x000ea20000008800 */
[----:B------:R-:W-:-:S04]  /*1560*/  MOV R3, 0x400 ;  /* 0x0000040000037802 */ /* 0x000fc80000000f00 */
[----:B--2---:R-:W-:Y:S02]  /*1570*/  LEA R2, R2, R3, 0x18 ;  /* 0x0000000302027211 */ /* 0x004fe400078ec0ff */
[----:B------:R-:W-:-:S03]  /*1580*/  SHF.L.U32 R3, R11, 0x1f, RZ ;  /* 0x0000001f0b037819 */ /* 0x000fc600000006ff */
[----:B------:R-:W-:-:S04]  /*1590*/  IMAD R2, R12, 0x8, R2 ;  /* 0x000000080c027824 */ /* 0x000fc800078e0202 */
[----:B------:R-:W2:Y:S02]  /*15a0*/  SYNCS.PHASECHK.TRANS64.TRYWAIT P0, [R2+URZ+0xf0], R3 ;  /* 0x0000f003020075a7 */ /* 0x000ea400080011ff */
[----:B--2---:R-:W-:Y:S05]  /*15b0*/  @!P0 BRA `(.L_x_19) ;  /* 0x0000007800288947 */ /* 0x004fea0003800000 */
.L_x_124:
[----:B------:R-:W-:Y:S01]  /*15c0*/  VIADD R12, R12, 0x1 ;  /* 0x000000010c0c7836 */ /* 0x000fe20000000000 */
[----:B------:R2:W-:Y:S04]  /*15d0*/  SYNCS.ARRIVE.TRANS64.A1T0 RZ, [R2+URZ+0xe0], RZ ;  /* 0x0000e0ff02ff79a7 */ /* 0x0005e800081000ff */
[----:B------:R-:W-:-:S04]  /*15e0*/  ISETP.NE.AND P0, PT, R12, 0x2, PT ;  /* 0x000000020c00780c */ /* 0x000fc80003f05270 */
[----:B------:R-:W-:Y:S02]  /*15f0*/  SEL R12, R12, RZ, P0 ;  /* 0x000000ff0c0c7207 */ /* 0x000fe40000000000 */
[----:B--2---:R-:W-:-:S04]  /*1600*/  SEL R2, RZ, 0x1, P0 ;  /* 0x00000001ff027807 */ /* 0x004fc80000000000 */
[----:B------:R-:W-:-:S07]  /*1610*/  LOP3.LUT R11, R11, R2, RZ, 0x3c, !PT ;  /* 0x000000020b0b7212 */ /* 0x000fce00078e3cff */
.L_x_18:
[----:B------:R-:W-:Y:S01]  /*1620*/  UMOV UR4, 0x400 ;  /* 0x0000040000047882 */ /* 0x000fe20000000000 */
[----:B------:R-:W-:Y:S01]  /*1630*/  SHF.L.U32 R2, R17, 0x1f, RZ ;  /* 0x0000001f11027819 */ /* 0x000fe200000006ff */
[----:B-1----:R-:W-:Y:S01]  /*1640*/  ULEA UR4, UR37, UR4, 0x18 ;  /* 0x0000000425047291 */ /* 0x002fe2000f8ec0ff */
[----:B------:R-:W-:Y:S01]  /*1650*/  R2UR UR35, R15 ;  /* 0x000000000f2372ca */ /* 0x000fe200000e0000 */
[----:B------:R-:W-:Y:S01]  /*1660*/  UISETP.GE.U32.AND UP0, UPT, UR13, 0x7f, UPT ;  /* 0x0000007f0d00788c */ /* 0x000fe2000bf06070 */
[----:B------:R-:W-:Y:S01]  /*1670*/  R2UR UR11, R14 ;  /* 0x000000000e0b72ca */ /* 0x000fe200000e0000 */
[----:B------:R-:W-:Y:S01]  /*1680*/  ULEA UR8, UR6, UR4, 0x3 ;  /* 0x0000000406087291 */ /* 0x000fe2000f8e18ff */
[----:B------:R-:W-:-:S08]  /*1690*/  UMOV UR24, URZ ;  /* 0x000000ff00187c82 */ /* 0x000fd00008000000 */
[----:B------:R1:W2:Y:S01]  /*16a0*/  SYNCS.PHASECHK.TRANS64.TRYWAIT P0, [UR8+0x18], R2 ;  /* 0x00001802ff0075a7 */ /* 0x0002a20008001108 */
[----:B------:R-:W-:Y:S02]  /*16b0*/  USHF.L.U32 UR35, UR35, 0x6, URZ ;  /* 0x0000000623237899 */ /* 0x000fe400080006ff */
[----:B------:R-:W-:Y:S01]  /*16c0*/  USHF.L.U32 UR11, UR11, 0x8, URZ ;  /* 0x000000080b0b7899 */ /* 0x000fe200080006ff */
[----:B------:R-:W-:Y:S11]  /*16d0*/  BRA.U !UP0, `(.L_x_20) ;  /* 0x0000000108a87547 */ /* 0x000ff6000b800000 */
[----:B------:R-:W-:Y:S01]  /*16e0*/  UMOV UR16, URZ ;  /* 0x000000ff00107c82 */ /* 0x000fe20008000000 */
[----:B------:R-:W-:-:S05]  /*16f0*/  UMOV UR17, UR6 ;  /* 0x0000000600117c82 */ /* 0x000fca0008000000 */
.L_x_25:
[----:B-1----:R-:W-:Y:S01]  /*1700*/  ULEA UR33, UR17, UR4, 0x3 ;  /* 0x0000000411217291 */ /* 0x002fe2000f8e18ff */
[----:B--2---:R-:W-:Y:S01]  /*1710*/  @!P5 MOV R3, 0x5000 ;  /* 0x000050000003d802 */ /* 0x004fe20000000f00 */
[----:B--2---:R-:W-:Y:S10]  /*1720*/  @P0 BRA `(.L_x_21) ;  /* 0x00000000000c0947 */ /* 0x004ff40003800000 */
[----:B------:R-:W-:-:S04]  /*1730*/  SHF.L.U32 R4, R17, 0x1f, RZ ;  /* 0x0000001f11047819 */ /* 0x000fc800000006ff */
[----:B------:R-:W2:Y:S02]  /*1740*/  SYNCS.PHASECHK.TRANS64.TRYWAIT P0, [UR33+0x18], R4 ;  /* 0x00001804ff0075a7 */ /* 0x000ea40008001121 */
[----:B--2---:R-:W-:Y:S05]  /*1750*/  @!P0 BRA `(.L_x_22) ;  /* 0x0000007400d48947 */ /* 0x004fea0003800000 */
.L_x_21:
[----:B------:R2:W-:Y:S01]  /*1760*/  @!P5 SYNCS.ARRIVE.TRANS64 RZ, [UR33], R3 ;  /* 0x00000003ffffd9a7 */ /* 0x0005e20008000021 */
[----:B------:R-:W-:Y:S04]  /*1770*/  BSSY.RECONVERGENT B0, `(.L_x_23) ;  /* 0x0000003000007945 */ /* 0x000fe80003800200 */
[----:B------:R-:W-:Y:S05]  /*1780*/  @P4 BRA `(.L_x_24) ;  /* 0x0000000000044947 */ /* 0x000fea0003800000 */
[----:B------:R-:W-:Y:S05]  /*1790*/  BPT.TRAP 0x1 ;  /* 0x000000040000795c */ /* 0x000fea0000300000 */
.L_x_24:
[----:B------:R-:W-:Y:S05]  /*17a0*/  BSYNC.RECONVERGENT B0 ;  /* 0x0000000000007941 */ /* 0x000fea0003800200 */
.L_x_23:
[----:B------:R-:W-:Y:S02]  /*17b0*/  UIADD3 UR6, UPT, UPT, UR17, 0x1, URZ ;  /* 0x0000000111067890 */ /* 0x000fe4000fffe0ff */
[----:B------:R-:W-:Y:S02]  /*17c0*/  ULEA UR32, UR17, UR4, 0xc ;  /* 0x0000000411207291 */ /* 0x000fe4000f8e60ff */
[----:B------:R-:W-:Y:S02]  /*17d0*/  UISETP.NE.AND UP0, UPT, UR6, 0x3, UPT ;  /* 0x000000030600788c */ /* 0x000fe4000bf05270 */
[----:B------:R-:W-:Y:S02]  /*17e0*/  UIADD3 UR26, UP1, UPT, UR22, 0x80, URZ ;  /* 0x00000080161a7890 */ /* 0x000fe4000ff3e0ff */
[----:B------:R-:W-:Y:S02]  /*17f0*/  USEL UR9, URZ, 0x1, UP0 ;  /* 0x00000001ff097887 */ /* 0x000fe40008000000 */
[----:B------:R-:W-:-:S02]  /*1800*/  USEL UR6, UR6, URZ, UP0 ;  /* 0x000000ff06067287 */ /* 0x000fc40008000000 */
[----:B------:R-:W-:Y:S02]  /*1810*/  UIADD3 UR20, UP0, UPT, UR22, 0x180, URZ ;  /* 0x0000018016147890 */ /* 0x000fe4000ff1e0ff */
[----:B------:R-:W-:Y:S01]  /*1820*/  ULEA UR8, UR6, UR4, 0x3 ;  /* 0x0000000406087291 */ /* 0x000fe2000f8e18ff */
[----:B------:R-:W-:Y:S01]  /*1830*/  LOP3.LUT R17, R17, UR9, RZ, 0x3c, !PT ;  /* 0x0000000911117c12 */ /* 0x000fe2000f8e3cff */
[----:B------:R-:W-:Y:S02]  /*1840*/  USHF.L.U32 UR34, UR16, 0x6, URZ ;  /* 0x0000000610227899 */ /* 0x000fe400080006ff */
[----:B------:R-:W-:Y:S01]  /*1850*/  UIADD3.X UR27, UPT, UPT, URZ, UR23, URZ, UP1, !UPT ;  /* 0x00000017ff1b7290 */ /* 0x000fe20008ffe4ff */
[----:B-1----:R-:W-:Y:S01]  /*1860*/  SHF.L.U32 R2, R17, 0x1f, RZ ;  /* 0x0000001f11027819 */ /* 0x002fe200000006ff */
[----:B------:R-:W-:Y:S02]  /*1870*/  UIADD3 UR32, UPT, UPT, UR32, 0x6400, URZ ;  /* 0x0000640020207890 */ /* 0x000fe4000fffe0ff */
[----:B------:R-:W-:Y:S01]  /*1880*/  UIADD3.X UR21, UPT, UPT, URZ, UR23, URZ, UP0, !UPT ;  /* 0x00000017ff157290 */ /* 0x000fe200087fe4ff */
[----:B------:R1:W1:Y:S01]  /*1890*/  SYNCS.PHASECHK.TRANS64.TRYWAIT P0, [UR8+0x18], R2 ;  /* 0x00001802ff0075a7 */ /* 0x0002620008001108 */
[----:B------:R-:W-:Y:S01]  /*18a0*/  ULEA UR8, UR17, UR4, 0xe ;  /* 0x0000000411087291 */ /* 0x000fe2000f8e70ff */
[----:B------:R-:W-:Y:S01]  /*18b0*/  UMOV UR18, 0x0 ;  /* 0x0000000000127882 */ /* 0x000fe20000000000 */
[----:B------:R-:W-:-:S02]  /*18c0*/  UMOV UR19, 0x10000000 ;  /* 0x1000000000137882 */ /* 0x000fc40000000000 */
[----:B------:R-:W-:Y:S01]  /*18d0*/  UIADD3 UR8, UPT, UPT, UR8, 0x9400, URZ ;  /* 0x0000940008087890 */ /* 0x000fe2000fffe0ff */
[----:B------:R1:W-:Y:S01]  /*18e0*/  UTMALDG.3D [UR32], [UR26], desc[UR18] ;  /* 0x000012201a0075b4 */ /* 0x0003e20008011000 */
[----:B------:R-:W-:Y:S01]  /*18f0*/  UMOV UR12, UR36 ;  /* 0x00000024000c7c82 */ /* 0x000fe20008000000 */
[----:B------:R-:W-:Y:S01]  /*1900*/  UMOV UR9, UR33 ;  /* 0x0000002100097c82 */ /* 0x000fe20008000000 */
[----:B------:R-:W-:Y:S01]  /*1910*/  UMOV UR10, UR34 ;  /* 0x00000022000a7c82 */ /* 0x000fe20008000000 */
[----:B------:R-:W-:Y:S01]  /*1920*/  UIADD3 UR16, UPT, UPT, UR16, 0x1, URZ ;  /* 0x0000000110107890 */ /* 0x000fe2000fffe0ff */
[----:B------:R-:W-:Y:S01]  /*1930*/  UMOV UR24, UR5 ;  /* 0x0000000500187c82 */ /* 0x000fe20008000000 */
[----:B------:R-:W-:Y:S02]  /*1940*/  UMOV UR17, UR6 ;  /* 0x0000000600117c82 */ /* 0x000fe40008000000 */
[----:B------:R1:W-:Y:S01]  /*1950*/  UTMALDG.3D [UR8], [UR20], desc[UR18] ;  /* 0x00001208140075b4 */ /* 0x0003e20008011000 */
[----:B------:R-:W-:-:S09]  /*1960*/  UISETP.NE.AND UP0, UPT, UR16, UR5, UPT ;  /* 0x000000051000728c */ /* 0x000fd2000bf05270 */
[----:B------:R-:W-:Y:S05]  /*1970*/  BRA.U UP0, `(.L_x_25) ;  /* 0xfffffffd00607547 */ /* 0x000fea000b83ffff */
.L_x_20:
[----:B-1----:R-:W-:Y:S01]  /*1980*/  ULEA UR8, UR6, UR4, 0x3 ;  /* 0x0000000406087291 */ /* 0x002fe2000f8e18ff */
[----:B------:R-:W-:Y:S01]  /*1990*/  SHF.L.U32 R2, R17, 0x1f, RZ ;  /* 0x0000001f11027819 */ /* 0x000fe200000006ff */
[----:B------:R-:W-:Y:S01]  /*19a0*/  @!P1 SYNCS.ARRIVE.TRANS64.A1T0 RZ, [UR4+0x78], RZ ;  /* 0x000078ffffff99a7 */ /* 0x000fe20008100004 */
[----:B------:R-:W-:-:S06]  /*19b0*/  UISETP.GT.AND UP0, UPT, UR15, UR14, UPT ;  /* 0x0000000e0f00728c */ /* 0x000fcc000bf04270 */
[----:B--2---:R1:W2:Y:S03]  /*19c0*/  SYNCS.PHASECHK.TRANS64.TRYWAIT P0, [UR8+0x18], R2 ;  /* 0x00001802ff0075a7 */ /* 0x0042a60008001108 */
[----:B------:R-:W-:Y:S05]  /*19d0*/  BRA.U !UP0, `(.L_x_26) ;  /* 0x0000000108ac7547 */ /* 0x000fea000b800000 */
[----:B------:R-:W-:Y:S01]  /*19e0*/  UIADD3 UR21, UPT, UPT, UR7, UR24, URZ ;  /* 0x0000001807157290 */ /* 0x000fe2000fffe0ff */
[----:B------:R-:W-:-:S11]  /*19f0*/  UMOV UR25, UR6 ;  /* 0x0000000600197c82 */ /* 0x000fd60008000000 */
.L_x_31:
[----:B-1----:R-:W-:Y:S01]  /*1a00*/  ULEA UR17, UR25, UR4, 0x3 ;  /* 0x0000000419117291 */ /* 0x002fe2000f8e18ff */
[----:B--2---:R-:W-:Y:S01]  /*1a10*/  @!P5 MOV R3, 0x5000 ;  /* 0x000050000003d802 */ /* 0x004fe20000000f00 */
[----:B--2---:R-:W-:Y:S10]  /*1a20*/  @P0 BRA `(.L_x_27) ;  /* 0x00000000000c0947 */ /* 0x004ff40003800000 */
[----:B------:R-:W-:-:S04]  /*1a30*/  SHF.L.U32 R4, R17, 0x1f, RZ ;  /* 0x0000001f11047819 */ /* 0x000fc800000006ff */
[----:B------:R-:W2:Y:S02]  /*1a40*/  SYNCS.PHASECHK.TRANS64.TRYWAIT P0, [UR17+0x18], R4 ;  /* 0x00001804ff0075a7 */ /* 0x000ea40008001111 */
[----:B--2---:R-:W-:Y:S05]  /*1a50*/  @!P0 BRA `(.L_x_28) ;  /* 0x00000074002c8947 */ /* 0x004fea0003800000 */
.L_x_27:
[----:B------:R2:W-:Y:S01]  /*1a60*/  @!P5 SYNCS.ARRIVE.TRANS64 RZ, [UR17], R3 ;  /* 0x00000003ffffd9a7 */ /* 0x0005e20008000011 */
[----:B------:R-:W-:Y:S04]  /*1a70*/  BSSY.RECONVERGENT B0, `(.L_x_29) ;  /* 0x0000003000007945 */ /* 0x000fe80003800200 */
[----:B------:R-:W-:Y:S05]  /*1a80*/  @P4 BRA `(.L_x_30) ;  /* 0x0000000000044947 */ /* 0x000fea0003800000 */
[----:B------:R-:W-:Y:S05]  /*1a90*/  BPT.TRAP 0x1 ;  /* 0x000000040000795c */ /* 0x000fea0000300000 */
.L_x_30:
[----:B------:R-:W-:Y:S05]  /*1aa0*/  BSYNC.RECONVERGENT B0 ;  /* 0x0000000000007941 */ /* 0x000fea0003800200 */
.L_x_29:
        /* <DEDUP_REMOVED lines=10> */
[----:B------:R-:W-:Y:S01]  /*1b50*/  UIADD3 UR16, UPT, UPT, UR16, 0x6400, URZ ;  /* 0x0000640010107890 */ /* 0x000fe2000fffe0ff */
[----:B-1----:R-:W-:Y:S01]  /*1b60*/  SHF.L.U32 R2, R17, 0x1f, RZ ;  /* 0x0000001f11027819 */ /* 0x002fe200000006ff */
[----:B------:R-:W-:Y:S02]  /*1b70*/  UIADD3.X UR31, UPT, UPT, URZ, UR23, URZ, UP1, !UPT ;  /* 0x00000017ff1f7290 */ /* 0x000fe40008ffe4ff */
[----:B------:R-:W-:Y:S01]  /*1b80*/  UIADD3.X UR29, UPT, UPT, URZ, UR23, URZ, UP0, !UPT ;  /* 0x00000017ff1d7290 */ /* 0x000fe200087fe4ff */
[----:B------:R1:W1:Y:S01]  /*1b90*/  SYNCS.PHASECHK.TRANS64.TRYWAIT P0, [UR8+0x18], R2 ;  /* 0x00001802ff0075a7 */ /* 0x0002620008001108 */
[----:B------:R-:W-:Y:S01]  /*1ba0*/  ULEA UR8, UR25, UR4, 0xe ;  /* 0x0000000419087291 */ /* 0x000fe2000f8e70ff */
[----:B------:R-:W-:Y:S01]  /*1bb0*/  UMOV UR26, 0x0 ;  /* 0x00000000001a7882 */ /* 0x000fe20000000000 */
[----:B------:R-:W-:-:S02]  /*1bc0*/  UMOV UR27, 0x10000000 ;  /* 0x10000000001b7882 */ /* 0x000fc40000000000 */
[----:B------:R-:W-:Y:S01]  /*1bd0*/  UIADD3 UR8, UPT, UPT, UR8, 0x9400, URZ ;  /* 0x0000940008087890 */ /* 0x000fe2000fffe0ff */
[----:B------:R-:W-:Y:S01]  /*1be0*/  UMOV UR19, UR35 ;  /* 0x0000002300137c82 */ /* 0x000fe20008000000 */
[----:B------:R-:W-:Y:S01]  /*1bf0*/  UMOV UR20, UR36 ;  /* 0x0000002400147c82 */ /* 0x000fe20008000000 */
[----:B------:R-:W-:Y:S01]  /*1c00*/  UMOV UR12, UR36 ;  /* 0x00000024000c7c82 */ /* 0x000fe20008000000 */
[----:B------:R-:W-:Y:S01]  /*1c10*/  UMOV UR9, UR17 ;  /* 0x0000001100097c82 */ /* 0x000fe20008000000 */
[----:B------:R-:W-:Y:S01]  /*1c20*/  UMOV UR10, UR18 ;  /* 0x00000012000a7c82 */ /* 0x000fe20008000000 */
[----:B------:R1:W-:Y:S01]  /*1c30*/  UTMALDG.3D [UR16], [UR30], desc[UR26] ;  /* 0x00001a101e0075b4 */ /* 0x0003e20008011000 */
[----:B------:R-:W-:Y:S01]  /*1c40*/  UIADD3 UR24, UPT, UPT, UR24, 0x1, URZ ;  /* 0x0000000118187890 */ /* 0x000fe2000fffe0ff */
[----:B------:R-:W-:-:S03]  /*1c50*/  UMOV UR25, UR6 ;  /* 0x0000000600197c82 */ /* 0x000fc60008000000 */
[----:B------:R-:W-:Y:S01]  /*1c60*/  UISETP.NE.AND UP0, UPT, UR24, UR21, UPT ;  /* 0x000000151800728c */ /* 0x000fe2000bf05270 */
[----:B------:R1:W-:Y:S08]  /*1c70*/  UTMALDG.3D [UR8], [UR28], desc[UR26] ;  /* 0x00001a081c0075b4 */ /* 0x0003f00008011000 */
[----:B------:R-:W-:Y:S05]  /*1c80*/  BRA.U UP0, `(.L_x_31) ;  /* 0xfffffffd005c7547 */ /* 0x000fea000b83ffff */
.L_x_26:
[C---:B-1----:R-:W-:Y:S01]  /*1c90*/  LEA R2, R16.reuse, UR4, 0x3 ;  /* 0x0000000410027c11 */ /* 0x042fe2000f8e18ff */
[----:B------:R-:W-:Y:S01]  /*1ca0*/  NOP ;  /* 0x0000000000007918 */ /* 0x000fe20000000000 */
[----:B--2---:R-:W-:Y:S02]  /*1cb0*/  SHF.L.U32 R3, R13, 0x1f, RZ ;  /* 0x0000001f0d037819 */ /* 0x004fe400000006ff */
[----:B------:R-:W-:Y:S02]  /*1cc0*/  LEA R4, R16, UR4, 0x4 ;  /* 0x0000000410047c11 */ /* 0x000fe4000f8e20ff */
[----:B------:R-:W1:Y:S02]  /*1cd0*/  SYNCS.PHASECHK.TRANS64.TRYWAIT P0, [R2+URZ+0x80], R3 ;  /* 0x00008003020075a7 */ /* 0x000e6400080011ff */
[----:B-1----:R-:W-:Y:S05]  /*1ce0*/  @!P0 BRA `(.L_x_32) ;  /* 0x0000007000a08947 */ /* 0x002fea0003800000 */
.L_x_127:
[----:B------:R-:W2:Y:S01]  /*1cf0*/  LDS.128 R4, [R4+0x110] ;  /* 0x0001100004047984 */ /* 0x000ea20000000c00 */
[----:B---3--:R-:W-:Y:S01]  /*1d00*/  ISETP.GE.AND P0, PT, R40, 0x1, PT ;  /* 0x000000012800780c */ /* 0x008fe20003f06270 */
[----:B-1----:R-:W-:Y:S01]  /*1d10*/  VIADD R2, R2, 0x90 ;  /* 0x0000009002027836 */ /* 0x002fe20000000000 */
[----:B------:R-:W-:Y:S01]  /*1d20*/  @!PT LDS RZ, [RZ] ;  /* 0x00000000fffff984 */ /* 0x000fe20000000800 */
[----:B------:R-:W-:Y:S01]  /*1d30*/  @!PT LDS RZ, [RZ] ;  /* 0x00000000fffff984 */ /* 0x000fe20000000800 */
[----:B------:R-:W-:Y:S01]  /*1d40*/  @!PT LDS RZ, [RZ] ;  /* 0x00000000fffff984 */ /* 0x000fe20000000800 */
[----:B------:R-:W-:Y:S01]  /*1d50*/  @!PT LDS RZ, [RZ] ;  /* 0x00000000fffff984 */ /* 0x000fe20000000800 */
[----:B------:R1:W-:Y:S06]  /*1d60*/  MEMBAR.ALL.CTA ;  /* 0x0000000000007992 */ /* 0x0003ec0000008000 */
[----:B-1----:R-:W1:Y:S01]  /*1d70*/  FENCE.VIEW.ASYNC.S ;  /* 0x00000000000073c6 */ /* 0x002e620000000000 */
[----:B------:R-:W-:-:S04]  /*1d80*/  PRMT R2, RZ, 0x654, R2 ;  /* 0x00000654ff027816 */ /* 0x000fc80000000002 */
[----:B-1----:R1:W-:Y:S01]  /*1d90*/  SYNCS.ARRIVE.TRANS64.RED.A1T0 RZ, [R2+URZ], RZ ;  /* 0x000000ff02ff79a7 */ /* 0x0023e200081004ff */
[----:B--2---:R-:W-:-:S13]  /*1da0*/  LOP3.LUT P2, RZ, R6, 0x1, RZ, 0xc0, !PT ;  /* 0x0000000106ff7812 */ /* 0x004fda000784c0ff */
[----:B------:R-:W-:Y:S01]  /*1db0*/  @P2 SHF.R.U32.HI R3, RZ, 0x10, R5 ;  /* 0x00000010ff032819 */ /* 0x000fe20000011605 */
[----:B------:R-:W-:Y:S01]  /*1dc0*/  VOTEU.ANY UP0, P2 ;  /* 0x0000000000ff7886 */ /* 0x000fe20001000100 */
[----:B------:R-:W-:Y:S02]  /*1dd0*/  @P2 MOV R10, R4 ;  /* 0x00000004000a2202 */ /* 0x000fe40000000f00 */
[----:B------:R-:W-:Y:S02]  /*1de0*/  @P2 R2UR.BROADCAST UR8, R3 ;  /* 0x00000000030822ca */ /* 0x000fe400008e0000 */
[----:B------:R-:W-:-:S11]  /*1df0*/  @P2 LOP3.LUT R9, R5, 0xffff, RZ, 0xc0, !PT ;  /* 0x0000ffff05092812 */ /* 0x000fd600078ec0ff */
[----:B------:R-:W-:Y:S01]  /*1e00*/  @UP0 UMOV UR36, UR8 ;  /* 0x0000000800240c82 */ /* 0x000fe20008000000 */
[----:B-1----:R-:W-:Y:S05]  /*1e10*/  @!P0 BRA `(.L_x_33) ;  /* 0x0000000000b88947 */ /* 0x002fea0003800000 */
[----:B------:R-:W4:Y:S01]  /*1e20*/  LDC.64 R4, c[0x0][0xb18] ;  /* 0x0002c600ff047b82 */ /* 0x000f220000000a00 */
[----:B------:R-:W-:-:S07]  /*1e30*/  ISETP.NE.AND P3, PT, R40, 0x1, PT ;  /* 0x000000012800780c */ /* 0x000fce0003f65270 */
[----:B------:R-:W1:Y:S08]  /*1e40*/  LDC.64 R6, c[0x0][0xb10] ;  /* 0x0002c400ff067b82 */ /* 0x000e700000000a00 */
[----:B------:R-:W2:Y:S08]  /*1e50*/  LDC R14, c[0x0][0xb20] ;  /* 0x0002c800ff0e7b82 */ /* 0x000eb00000000800 */
[----:B------:R-:W3:Y:S01]  /*1e60*/  LDC R15, c[0x0][0xb0c] ;  /* 0x0002c300ff0f7b82 */ /* 0x000ee20000000800 */
[----:B----4-:R-:W-:Y:S01]  /*1e70*/  IMAD.HI.U32 R19, R0, R5, RZ ;  /* 0x0000000500137227 */ /* 0x010fe200078e00ff */
[----:B------:R-:W-:-:S03]  /*1e80*/  ISETP.NE.AND P0, PT, R4, 0x1, PT ;  /* 0x000000010400780c */ /* 0x000fc60003f05270 */
[----:B------:R-:W-:-:S03]  /*1e90*/  IMAD.HI.U32 R5, R9, R5, RZ ;  /* 0x0000000509057227 */ /* 0x000fc600078e00ff */
[----:B------:R-:W4:Y:S01]  /*1ea0*/  LDC.64 R2, c[0x0][0xb28] ;  /* 0x0002ca00ff027b82 */ /* 0x000f220000000a00 */
[----:B-1----:R-:W-:-:S04]  /*1eb0*/  IMAD.HI.U32 R20, R8, R6, RZ ;  /* 0x0000000608147227 */ /* 0x002fc800078e00ff */
[----:B------:R-:W-:Y:S01]  /*1ec0*/  IMAD.HI.U32 R21, R10, R6, RZ ;  /* 0x000000060a157227 */ /* 0x000fe200078e00ff */
[----:B------:R-:W-:Y:S02]  /*1ed0*/  SHF.R.U32.HI R20, RZ, R7, R20 ;  /* 0x00000007ff147219 */ /* 0x000fe40000011614 */
[-C--:B--2---:R-:W-:Y:S02]  /*1ee0*/  SHF.R.U32.HI R19, RZ, R14.reuse, R19 ;  /* 0x0000000eff137219 */ /* 0x084fe40000011613 */
[----:B------:R-:W-:Y:S02]  /*1ef0*/  SHF.R.U32.HI R5, RZ, R14, R5 ;  /* 0x0000000eff057219 */ /* 0x000fe40000011605 */
[----:B------:R-:W-:Y:S02]  /*1f00*/  SEL R19, R0, R19, !P0 ;  /* 0x0000001300137207 */ /* 0x000fe40004000000 */
[----:B------:R-:W-:Y:S02]  /*1f10*/  SHF.R.U32.HI R21, RZ, R7, R21 ;  /* 0x00000007ff157219 */ /* 0x000fe40000011615 */
[----:B---3--:R-:W-:-:S02]  /*1f20*/  ISETP.NE.AND P1, PT, R15, 0x1, PT ;  /* 0x000000010f00780c */ /* 0x008fc40003f25270 */
[----:B------:R-:W-:Y:S02]  /*1f30*/  SEL R5, R9, R5, !P0 ;  /* 0x0000000509057207 */ /* 0x000fe40004000000 */
[----:B------:R-:W-:Y:S02]  /*1f40*/  SEL R20, R8, R20, !P1 ;  /* 0x0000001408147207 */ /* 0x000fe40004800000 */
[----:B------:R-:W-:Y:S01]  /*1f50*/  SEL R21, R10, R21, !P1 ;  /* 0x000000150a157207 */ /* 0x000fe20004800000 */
[----:B----4-:R-:W-:-:S04]  /*1f60*/  IMAD.HI.U32 R18, R19, R2, RZ ;  /* 0x0000000213127227 */ /* 0x010fc800078e00ff */
        /* <DEDUP_REMOVED lines=10> */
[----:B------:R-:W-:-:S04]  /*2010*/  @!P0 IMAD.HI.U32 R7, R21, R2, RZ ;  /* 0x0000000215078227 */ /* 0x000fc800078e00ff */
[----:B------:R-:W-:Y:S01]  /*2020*/  IMAD.MOV R2, RZ, RZ, -R6 ;  /* 0x000000ffff027224 */ /* 0x000fe200078e0a06 */
[----:B------:R-:W-:Y:S02]  /*2030*/  @!P0 SHF.R.U32.HI R3, RZ, R3, R7 ;  /* 0x00000003ff038219 */ /* 0x000fe40000011607 */
[----:B------:R-:W-:Y:S01]  /*2040*/  IADD3 R7, PT, PT, -R5, RZ, RZ ;  /* 0x000000ff05077210 */ /* 0x000fe20007ffe1ff */
[----:B------:R-:W-:Y:S01]  /*2050*/  IMAD R2, R40, R2, R5 ;  /* 0x0000000228027224 */ /* 0x000fe200078e0205 */
        /* <DEDUP_REMOVED lines=10> */
.L_x_33:
[----:B------:R-:W1:Y:S02]  /*2100*/  LDCU UR8, c[0x0][0xb30] ;  /* 0x00016600ff0877ac */ /* 0x000e640008000800 */
[----:B-1----:R-:W-:-:S09]  /*2110*/  UISETP.NE.AND UP0, UPT, UR8, 0x1, UPT ;  /* 0x000000010800788c */ /* 0x002fd2000bf05270 */
[----:B------:R-:W-:Y:S05]  /*2120*/  BRA.U UP0, `(.L_x_34) ;  /* 0x0000000100407547 */ /* 0x000fea000b800000 */
[----:B------:R-:W1:Y:S08]  /*2130*/  LDC.64 R4, c[0x0][0xb10] ;  /* 0x0002c400ff047b82 */ /* 0x000e700000000a00 */
[----:B------:R-:W2:Y:S08]  /*2140*/  LDC.64 R2, c[0x0][0xb18] ;  /* 0x0002c600ff027b82 */ /* 0x000eb00000000a00 */
[----:B------:R-:W3:Y:S08]  /*2150*/  LDC R6, c[0x0][0xb20] ;  /* 0x0002c800ff067b82 */ /* 0x000ef00000000800 */
[----:B------:R-:W4:Y:S01]  /*2160*/  LDC R7, c[0x0][0xb0c] ;  /* 0x0002c300ff077b82 */ /* 0x000f220000000800 */
[----:B-1----:R-:W-:-:S05]  /*2170*/  IMAD.HI.U32 R4, R10, R4, RZ ;  /* 0x000000040a047227 */ /* 0x002fca00078e00ff */
[----:B------:R-:W-:Y:S01]  /*2180*/  SHF.R.U32.HI R4, RZ, R5, R4 ;  /* 0x00000005ff047219 */ /* 0x000fe20000011604 */
[----:B--2---:R-:W-:Y:S01]  /*2190*/  IMAD.HI.U32 R3, R9, R3, RZ ;  /* 0x0000000309037227 */ /* 0x004fe200078e00ff */
[----:B------:R-:W-:-:S04]  /*21a0*/  ISETP.NE.AND P0, PT, R2, 0x1, PT ;  /* 0x000000010200780c */ /* 0x000fc80003f05270 */
[----:B---3--:R-:W-:-:S04]  /*21b0*/  SHF.R.U32.HI R3, RZ, R6, R3 ;  /* 0x00000006ff037219 */ /* 0x008fc80000011603 */
[----:B------:R-:W-:Y:S02]  /*21c0*/  SEL R3, R9, R3, !P0 ;  /* 0x0000000309037207 */ /* 0x000fe40004000000 */
[----:B----4-:R-:W-:-:S04]  /*21d0*/  ISETP.NE.AND P1, PT, R7, 0x1, PT ;  /* 0x000000010700780c */ /* 0x010fc80003f25270 */
[----:B------:R-:W-:-:S05]  /*21e0*/  SEL R4, R10, R4, !P1 ;  /* 0x000000040a047207 */ /* 0x000fca0004800000 */
[----:B------:R-:W-:Y:S02]  /*21f0*/  IMAD.IADD R5, R3, 0x1, -R4 ;  /* 0x0000000103057824 */ /* 0x000fe400078e0a04 */
[----:B------:R-:W-:Y:S02]  /*2200*/  IMAD.IADD R3, R4, 0x1, -R3 ;  /* 0x0000000104037824 */ /* 0x000fe400078e0a03 */
[----:B------:R-:W-:Y:S02]  /*2210*/  IMAD R10, R5, R7, R10 ;  /* 0x00000007050a7224 */ /* 0x000fe400078e020a */
[----:B------:R-:W-:-:S07]  /*2220*/  IMAD R9, R3, R2, R9 ;  /* 0x0000000203097224 */ /* 0x000fce00078e0209 */
.L_x_34:
[----:B------:R-:W-:Y:S01]  /*2230*/  VIADD R16, R16, 0x1 ;  /* 0x0000000110107836 */ /* 0x000fe20000000000 */
[----:B------:R-:W-:Y:S01]  /*2240*/  PLOP3.LUT P1, PT, PT, PT, PT, 0x80, 0x8 ;  /* 0x000000000008781c */ /* 0x000fe20003f2f070 */
[----:B------:R-:W-:Y:S02]  /*2250*/  IMAD.IADD R15, R10, 0x1, R95 ;  /* 0x000000010a0f7824 */ /* 0x000fe400078e025f */
[----:B------:R-:W-:Y:S01]  /*2260*/  IMAD.IADD R14, R9, 0x1, R94 ;  /* 0x00000001090e7824 */ /* 0x000fe200078e025e */
[----:B------:R-:W-:-:S04]  /*2270*/  ISETP.NE.AND P0, PT, R16, 0x2, PT ;  /* 0x000000021000780c */ /* 0x000fc80003f05270 */
[----:B------:R-:W-:Y:S02]  /*2280*/  SEL R2, RZ, 0x1, P0 ;  /* 0x00000001ff027807 */ /* 0x000fe40000000000 */
[----:B------:R-:W-:Y:S02]  /*2290*/  SEL R16, R16, RZ, P0 ;  /* 0x000000ff10107207 */ /* 0x000fe40000000000 */
[----:B------:R-:W-:Y:S01]  /*22a0*/  LOP3.LUT R13, R13, R2, RZ, 0x3c, !PT ;  /* 0x000000020d0d7212 */ /* 0x000fe200078e3cff */
[----:B------:R-:W-:Y:S06]  /*22b0*/  @P2 BRA `(.L_x_35) ;  /* 0xfffffff000982947 */ /* 0x000fec000383ffff */
[----:B------:R-:W-:Y:S01]  /*22c0*/  UIADD3 UR4, UPT, UPT, UR4, 0x18, URZ ;  /* 0x0000001804047890 */ /* 0x000fe2000fffe0ff */
[----:B------:R-:W-:-:S03]  /*22d0*/  SHF.L.U32 R2, R17, 0x1f, RZ ;  /* 0x0000001f11027819 */ /* 0x000fc600000006ff */
[----:B------:R-:W-:-:S09]  /*22e0*/  ULEA UR5, UR6, UR4, 0x3 ;  /* 0x0000000406057291 */ /* 0x000fd2000f8e18ff */
[----:B------:R-:W1:Y:S02]  /*22f0*/  SYNCS.PHASECHK.TRANS64.TRYWAIT P0, [UR5], R2 ;  /* 0x00000002ff0075a7 */ /* 0x000e640008001105 */
[----:B-1----:R-:W-:Y:S05]  /*2300*/  @!P0 BRA `(.L_x_36) ;  /* 0x0000006c002c8947 */ /* 0x002fea0003800000 */
.L_x_129:
[----:B------:R-:W-:-:S04]  /*2310*/  UIADD3 UR6, UPT, UPT, UR6, 0x1, URZ ;  /* 0x0000000106067890 */ /* 0x000fc8000fffe0ff */
[----:B------:R-:W-:-:S04]  /*2320*/  UISETP.NE.AND UP0, UPT, UR6, 0x3, UPT ;  /* 0x000000030600788c */ /* 0x000fc8000bf05270 */
[----:B------:R-:W-:Y:S02]  /*2330*/  USEL UR7, URZ, 0x1, UP0 ;  /* 0x00000001ff077887 */ /* 0x000fe40008000000 */
[----:B------:R-:W-:-:S04]  /*2340*/  USEL UR6, UR6, URZ, UP0 ;  /* 0x000000ff06067287 */ /* 0x000fc80008000000 */
[----:B------:R-:W-:Y:S01]  /*2350*/  ULEA UR5, UR6, UR4, 0x3 ;  /* 0x0000000406057291 */ /* 0x000fe2000f8e18ff */
[----:B------:R-:W-:-:S04]  /*2360*/  LOP3.LUT R17, R17, UR7, RZ, 0x3c, !PT ;  /* 0x0000000711117c12 */ /* 0x000fc8000f8e3cff */
[----:B-1----:R-:W-:-:S04]  /*2370*/  SHF.L.U32 R2, R17, 0x1f, RZ ;  /* 0x0000001f11027819 */ /* 0x002fc800000006ff */
[----:B------:R-:W1:Y:S02]  /*2380*/  SYNCS.PHASECHK.TRANS64.TRYWAIT P0, [UR5], R2 ;  /* 0x00000002ff0075a7 */ /* 0x000e640008001105 */
[----:B-1----:R-:W-:Y:S05]  /*2390*/  @!P0 BRA `(.L_x_37) ;  /* 0x0000006c00208947 */ /* 0x002fea0003800000 */
.L_x_131:
[----:B------:R-:W-:-:S04]  /*23a0*/  UIADD3 UR6, UPT, UPT, UR6, 0x1, URZ ;  /* 0x0000000106067890 */ /* 0x000fc8000fffe0ff */
[----:B------:R-:W-:-:S04]  /*23b0*/  UISETP.NE.AND UP0, UPT, UR6, 0x3, UPT ;  /* 0x000000030600788c */ /* 0x000fc8000bf05270 */
[----:B------:R-:W-:Y:S02]  /*23c0*/  USEL UR5, URZ, 0x1, UP0 ;  /* 0x00000001ff057887 */ /* 0x000fe40008000000 */
[----:B------:R-:W-:-:S04]  /*23d0*/  USEL UR6, UR6, URZ, UP0 ;  /* 0x000000ff06067287 */ /* 0x000fc80008000000 */
[----:B------:R-:W-:Y:S01]  /*23e0*/  ULEA UR6, UR6, UR4, 0x3 ;  /* 0x0000000406067291 */ /* 0x000fe2000f8e18ff */
[----:B-1----:R-:W-:-:S04]  /*23f0*/  LOP3.LUT R2, R17, UR5, RZ, 0x3c, !PT ;  /* 0x0000000511027c12 */ /* 0x002fc8000f8e3cff */
[----:B------:R-:W-:Y:S01]  /*2400*/  SHF.L.U32 R2, R2, 0x1f, RZ ;  /* 0x0000001f02027819 */ /* 0x000fe200000006ff */
[----:B----4-:R-:W-:-:S07]  /*2410*/  IMAD.U32 R0, RZ, RZ, UR6 ;  /* 0x00000006ff007e24 */ /* 0x010fce000f8e00ff */
.L_x_38:
[----:B-1----:R1:W2:Y:S02]  /*2420*/  SYNCS.PHASECHK.TRANS64.TRYWAIT P0, [R0+URZ], R2 ;  /* 0x00000002000075a7 */ /* 0x0022a400080011ff */
[----:B--2---:R-:W-:Y:S05]  /*2430*/  @!P0 NANOSLEEP.SYNCS 0x989680 ;  /* 0x009896800000895d */ /* 0x004fea0003900000 */
[----:B------:R-:W2:Y:S02]  /*2440*/  @!P0 SYNCS.PHASECHK.TRANS64 P0, [R0+URZ], R2 ;  /* 0x00000002000085a7 */ /* 0x000ea400080010ff */
[----:B--2---:R-:W-:Y:S05]  /*2450*/  @P0 EXIT ;  /* 0x000000000000094d */ /* 0x004fea0003800000 */
[----:B------:R-:W-:Y:S05]  /*2460*/  BRA `(.L_x_38) ;  /* 0xfffffffc00ec7947 */ /* 0x000fea000383ffff */
.L_x_17:
[----:B------:R-:W-:-:S04]  /*2470*/  UISETP.NE.AND UP1, UPT, UR37, URZ, UPT ;  /* 0x000000ff2500728c */ /* 0x000fc8000bf25270 */
[----:B------:R-:W-:-:S09]  /*2480*/  UISETP.NE.OR UP1, UPT, UR8, 0x1, UP1 ;  /* 0x000000010800788c */ /* 0x000fd20008f25670 */
[----:B------:R-:W-:Y:S05]  /*2490*/  BRA.U UP1, `(.L_x_39) ;  /* 0x0000000501487547 */ /* 0x000fea000b800000 */
[----:B------:R-:W-:Y:S01]  /*24a0*/  ISETP.NE.AND P2, PT, R2, RZ, PT ;  /* 0x000000ff0200720c */ /* 0x000fe20003f45270 */
[----:B------:R-:W-:Y:S01]  /*24b0*/  IMAD.MOV.U32 R12, RZ, RZ, 0x1 ;  /* 0x00000001ff0c7424 */ /* 0x000fe200078e00ff */
[----:B------:R-:W-:Y:S02]  /*24c0*/  CS2R R10, SRZ ;  /* 0x00000000000a7805 */ /* 0x000fe4000001ff00 */
[----:B------:R-:W-:Y:S01]  /*24d0*/  CS2R R8, SRZ ;  /* 0x0000000000087805 */ /* 0x000fe2000001ff00 */
[----:B------:R-:W-:Y:S01]  /*24e0*/  UMOV UR4, 0x400 ;  /* 0x0000040000047882 */ /* 0x000fe20000000000 */
[----:B------:R-:W-:Y:S01]  /*24f0*/  UMOV UR6, URZ ;  /* 0x000000ff00067c82 */ /* 0x000fe20008000000 */
[----:B------:R-:W-:-:S12]  /*2500*/  ULEA UR37, UR37, UR4, 0x18 ;  /* 0x0000000425257291 */ /* 0x000fd8000f8ec0ff */
.L_x_43:
[----:B------:R-:W-:Y:S02]  /*2510*/  LEA R0, R8, UR37, 0x3 ;  /* 0x0000002508007c11 */ /* 0x000fe4000f8e18ff */
[----:B------:R-:W-:-:S03]  /*2520*/  SHF.L.U32 R4, R9, 0x1f, RZ ;  /* 0x0000001f09047819 */ /* 0x000fc600000006ff */
[----:B------:R-:W-:Y:S01]  /*2530*/  VIADD R5, R0, 0xf0 ;  /* 0x000000f000057836 */ /* 0x000fe20000000000 */
[----:B------:R-:W1:Y:S02]  /*2540*/  SYNCS.PHASECHK.TRANS64.TRYWAIT P0, [R0+URZ+0xe0], R4 ;  /* 0x0000e004000075a7 */ /* 0x000e6400080011ff */
[----:B-1----:R-:W-:Y:S05]  /*2550*/  @!P0 BRA `(.L_x_40) ;  /* 0x0000006800c88947 */ /* 0x002fea0003800000 */
.L_x_132:
[----:B------:R-:W-:Y:S01]  /*2560*/  ULEA UR5, UR6, UR37, 0x3 ;  /* 0x0000002506057291 */ /* 0x000fe2000f8e18ff */
[----:B-1----:R-:W-:Y:S01]  /*2570*/  PRMT R0, RZ, 0x654, R5 ;  /* 0x00000654ff007816 */ /* 0x002fe20000000005 */
[----:B------:R-:W-:Y:S01]  /*2580*/  @!P2 IMAD.MOV.U32 R4, RZ, RZ, 0x10 ;  /* 0x00000010ff04a424 */ /* 0x000fe200078e00ff */
[----:B------:R-:W-:Y:S01]  /*2590*/  SHF.L.U32 R5, R12, 0x1f, RZ ;  /* 0x0000001f0c057819 */ /* 0x000fe200000006ff */
[----:B------:R-:W-:Y:S01]  /*25a0*/  UIADD3 UR4, UPT, UPT, UR5, 0x80, URZ ;  /* 0x0000008005047890 */ /* 0x000fe2000fffe0ff */
[----:B------:R1:W-:Y:S05]  /*25b0*/  SYNCS.ARRIVE.TRANS64.RED.A1T0 RZ, [R0+URZ], RZ ;  /* 0x000000ff00ff79a7 */ /* 0x0003ea00081004ff */
[----:B------:R-:W-:Y:S01]  /*25c0*/  IMAD.U32 R6, RZ, RZ, UR4 ;  /* 0x00000004ff067e24 */ /* 0x000fe2000f8e00ff */
[----:B------:R-:W2:Y:S04]  /*25d0*/  SYNCS.PHASECHK.TRANS64.TRYWAIT P0, [UR5+0x90], R5 ;  /* 0x00009005ff0075a7 */ /* 0x000ea80008001105 */
[----:B------:R-:W-:Y:S01]  /*25e0*/  PRMT R6, R2, 0x654, R6 ;  /* 0x0000065402067816 */ /* 0x000fe20000000006 */
[----:B-12---:R-:W-:Y:S06]  /*25f0*/  @!P0 BRA `(.L_x_41) ;  /* 0x0000006800b48947 */ /* 0x006fec0003800000 */
.L_x_134:
[----:B------:R-:W-:Y:S01]  /*2600*/  ULEA UR4, UR6, UR37, 0x4 ;  /* 0x0000002506047291 */ /* 0x000fe2000f8e20ff */
[----:B------:R-:W-:Y:S01]  /*2610*/  SEL R3, R6, R3, !P2 ;  /* 0x0000000306037207 */ /* 0x000fe20005000000 */
[----:B------:R-:W-:Y:S01]  /*2620*/  UIADD3 UR5, UPT, UPT, UR5, 0x80, URZ ;  /* 0x0000008005057890 */ /* 0x000fe2000fffe0ff */
[----:B-1----:R-:W-:Y:S01]  /*2630*/  LEA R0, R11, UR37, 0x3 ;  /* 0x000000250b007c11 */ /* 0x002fe2000f8e18ff */
[----:B------:R-:W-:Y:S01]  /*2640*/  UIADD3 UR4, UPT, UPT, UR4, 0x110, URZ ;  /* 0x0000011004047890 */ /* 0x000fe2000fffe0ff */
[----:B------:R1:W-:Y:S01]  /*2650*/  @!P2 SYNCS.ARRIVE.TRANS64.RED RZ, [R3+URZ], R4 ;  /* 0x0000000403ffa9a7 */ /* 0x0003e200080004ff */
[----:B------:R-:W-:Y:S01]  /*2660*/  UIADD3 UR6, UPT, UPT, UR6, 0x1, URZ ;  /* 0x0000000106067890 */ /* 0x000fe2000fffe0ff */
[----:B------:R-:W-:-:S03]  /*2670*/  VIADD R8, R8, 0x1 ;  /* 0x0000000108087836 */ /* 0x000fc60000000000 */
[----:B------:R-:W-:Y:S02]  /*2680*/  UISETP.NE.AND UP0, UPT, UR6, 0x2, UPT ;  /* 0x000000020600788c */ /* 0x000fe4000bf05270 */
[----:B------:R-:W-:Y:S01]  /*2690*/  ISETP.NE.AND P0, PT, R8, 0x2, PT ;  /* 0x000000020800780c */ /* 0x000fe20003f05270 */
[----:B------:R-:W-:Y:S06]  /*26a0*/  UGETNEXTWORKID.BROADCAST [UR4], [UR5] ;  /* 0x00000000040073ca */ /* 0x000fec0008000100 */
[----:B------:R-:W-:Y:S02]  /*26b0*/  USEL UR4, URZ, 0x1, UP0 ;  /* 0x00000001ff047887 */ /* 0x000fe40008000000 */
[----:B------:R-:W-:-:S04]  /*26c0*/  USEL UR6, UR6, URZ, UP0 ;  /* 0x000000ff06067287 */ /* 0x000fc80008000000 */
[----:B------:R-:W-:Y:S02]  /*26d0*/  LOP3.LUT R12, R12, UR4, RZ, 0x3c, !PT ;  /* 0x000000040c0c7c12 */ /* 0x000fe4000f8e3cff */
[----:B-1----:R-:W-:-:S04]  /*26e0*/  SHF.L.U32 R4, R10, 0x1f, RZ ;  /* 0x0000001f0a047819 */ /* 0x002fc800000006ff */
[----:B------:R-:W1:Y:S02]  /*26f0*/  SYNCS.PHASECHK.TRANS64.TRYWAIT P1, [R0+URZ+0x80], R4 ;  /* 0x00008004000075a7 */ /* 0x000e6400080211ff */
[----:B-1----:R-:W-:Y:S05]  /*2700*/  @!P1 BRA `(.L_x_42) ;  /* 0x0000006800889947 */ /* 0x002fea0003800000 */
.L_x_135:
[C---:B-1----:R-:W-:Y:S01]  /*2710*/  LEA R4, R11.reuse, UR37, 0x4 ;  /* 0x000000250b047c11 */ /* 0x042fe2000f8e20ff */
[----:B------:R-:W-:Y:S01]  /*2720*/  VIADD R0, R0, 0x90 ;  /* 0x0000009000007836 */ /* 0x000fe20000000000 */
[----:B------:R-:W-:Y:S01]  /*2730*/  SEL R8, R8, RZ, P0 ;  /* 0x000000ff08087207 */ /* 0x000fe20000000000 */
[----:B------:R-:W-:-:S03]  /*2740*/  VIADD R11, R11, 0x1 ;  /* 0x000000010b0b7836 */ /* 0x000fc60000000000 */
[----:B------:R-:W1:Y:S01]  /*2750*/  LDS.128 R4, [R4+0x110] ;  /* 0x0001100004047984 */ /* 0x000e620000000c00 */
[----:B------:R-:W-:Y:S02]  /*2760*/  PRMT R0, RZ, 0x654, R0 ;  /* 0x00000654ff007816 */ /* 0x000fe40000000000 */
[C---:B------:R-:W-:Y:S01]  /*2770*/  ISETP.NE.AND P1, PT, R11.reuse, 0x2, PT ;  /* 0x000000020b00780c */ /* 0x040fe20003f25270 */
[----:B------:R-:W-:Y:S01]  /*2780*/  @!PT LDS RZ, [RZ] ;  /* 0x00000000fffff984 */ /* 0x000fe20000000800 */
[----:B------:R-:W-:Y:S01]  /*2790*/  @!PT LDS RZ, [RZ] ;  /* 0x00000000fffff984 */ /* 0x000fe20000000800 */
[----:B------:R-:W-:Y:S01]  /*27a0*/  @!PT LDS RZ, [RZ] ;  /* 0x00000000fffff984 */ /* 0x000fe20000000800 */
[----:B------:R-:W-:Y:S01]  /*27b0*/  @!PT LDS RZ, [RZ] ;  /* 0x00000000fffff984 */ /* 0x000fe20000000800 */
[----:B------:R2:W-:Y:S06]  /*27c0*/  MEMBAR.ALL.CTA ;  /* 0x0000000000007992 */ /* 0x0005ec0000008000 */
[----:B--2---:R-:W2:Y:S01]  /*27d0*/  FENCE.VIEW.ASYNC.S ;  /* 0x00000000000073c6 */ /* 0x004ea20000000000 */
[----:B------:R-:W-:Y:S01]  /*27e0*/  SEL R11, R11, RZ, P1 ;  /* 0x000000ff0b0b7207 */ /* 0x000fe20000800000 */
[----:B--2---:R2:W-:Y:S01]  /*27f0*/  SYNCS.ARRIVE.TRANS64.RED.A1T0 RZ, [R0+URZ], RZ ;  /* 0x000000ff00ff79a7 */ /* 0x0045e200081004ff */
[----:B-1----:R-:W-:-:S02]  /*2800*/  LOP3.LUT P3, RZ, R6, 0x1, RZ, 0xc0, !PT ;  /* 0x0000000106ff7812 */ /* 0x002fc4000786c0ff */
[----:B------:R-:W-:-:S04]  /*2810*/  SEL R4, RZ, 0x1, P1 ;  /* 0x00000001ff047807 */ /* 0x000fc80000800000 */
[----:B------:R-:W-:Y:S02]  /*2820*/  LOP3.LUT R10, R10, R4, RZ, 0x3c, !PT ;  /* 0x000000040a0a7212 */ /* 0x000fe400078e3cff */
[----:B--2---:R-:W-:-:S04]  /*2830*/  SEL R0, RZ, 0x1, P0 ;  /* 0x00000001ff007807 */ /* 0x004fc80000000000 */
[----:B------:R-:W-:Y:S01]  /*2840*/  LOP3.LUT R9, R9, R0, RZ, 0x3c, !PT ;  /* 0x0000000009097212 */ /* 0x000fe200078e3cff */
[----:B------:R-:W-:Y:S06]  /*2850*/  @P3 BRA `(.L_x_43) ;  /* 0xfffffffc002c3947 */ /* 0x000fec000383ffff */
[----:B------:R-:W-:Y:S01]  /*2860*/  ULEA UR5, UR6, UR37, 0x3 ;  /* 0x0000002506057291 */ /* 0x000fe2000f8e18ff */
[----:B------:R-:W-:-:S08]  /*2870*/  SHF.L.U32 R2, R12, 0x1f, RZ ;  /* 0x0000001f0c027819 */ /* 0x000fd000000006ff */
[----:B------:R-:W1:Y:S02]  /*2880*/  SYNCS.PHASECHK.TRANS64 P0, [UR5+0x90], R2 ;  /* 0x00009002ff0075a7 */ /* 0x000e640008001005 */
[----:B-1----:R-:W-:Y:S05]  /*2890*/  @P0 BRA `(.L_x_44) ;  /* 0x0000000000080947 */ /* 0x002fea0003800000 */
[----:B------:R-:W1:Y:S02]  /*28a0*/  SYNCS.PHASECHK.TRANS64.TRYWAIT P0, [UR5+0x90], R2 ;  /* 0x00009002ff0075a7 */ /* 0x000e640008001105 */
[----:B-1----:R-:W-:Y:S05]  /*28b0*/  @!P0 BRA `(.L_x_45) ;  /* 0x0000006800308947 */ /* 0x002fea0003800000 */
.L_x_44:
[----:B------:R-:W-:-:S04]  /*28c0*/  UIADD3 UR4, UPT, UPT, UR6, 0x1, URZ ;  /* 0x0000000106047890 */ /* 0x000fc8000fffe0ff */
[----:B------:R-:W-:-:S04]  /*28d0*/  UISETP.NE.AND UP0, UPT, UR4, 0x2, UPT ;  /* 0x000000020400788c */ /* 0x000fc8000bf05270 */
[----:B------:R-:W-:Y:S02]  /*28e0*/  USEL UR7, URZ, 0x1, UP0 ;  /* 0x00000001ff077887 */ /* 0x000fe40008000000 */
[----:B------:R-:W-:-:S04]  /*28f0*/  USEL UR4, UR4, URZ, UP0 ;  /* 0x000000ff04047287 */ /* 0x000fc80008000000 */
[----:B------:R-:W-:Y:S01]  /*2900*/  ULEA UR4, UR4, UR37, 0x3 ;  /* 0x0000002504047291 */ /* 0x000fe2000f8e18ff */
[----:B-1----:R-:W-:-:S04]  /*2910*/  LOP3.LUT R2, R12, UR7, RZ, 0x3c, !PT ;  /* 0x000000070c027c12 */ /* 0x002fc8000f8e3cff */
[----:B------:R-:W-:-:S04]  /*2920*/  SHF.L.U32 R0, R2, 0x1f, RZ ;  /* 0x0000001f02007819 */ /* 0x000fc800000006ff */
[----:B------:R-:W1:Y:S02]  /*2930*/  SYNCS.PHASECHK.TRANS64 P0, [UR4+0x90], R0 ;  /* 0x00009000ff0075a7 */ /* 0x000e640008001004 */
[----:B-1----:R-:W-:Y:S05]  /*2940*/  @P0 EXIT ;  /* 0x000000000000094d */ /* 0x002fea0003800000 */
[----:B------:R-:W-:Y:S02]  /*2950*/  SHF.L.U32 R2, R2, 0x1f, RZ ;  /* 0x0000001f02027819 */ /* 0x000fe400000006ff */
[----:B------:R-:W-:-:S07]  /*2960*/  MOV R0, UR4 ;  /* 0x0000000400007c02 */ /* 0x000fce0008000f00 */
.L_x_46:
[----:B-1----:R1:W2:Y:S02]  /*2970*/  SYNCS.PHASECHK.TRANS64.TRYWAIT P0, [R0+URZ+0x90], R2 ;  /* 0x00009002000075a7 */ /* 0x0022a400080011ff */
[----:B--2---:R-:W-:Y:S05]  /*2980*/  @!P0 NANOSLEEP.SYNCS 0x989680 ;  /* 0x009896800000895d */ /* 0x004fea0003900000 */
[----:B------:R-:W2:Y:S02]  /*2990*/  @!P0 SYNCS.PHASECHK.TRANS64 P0, [R0+URZ+0x90], R2 ;  /* 0x00009002000085a7 */ /* 0x000ea400080010ff */
[----:B--2---:R-:W-:Y:S05]  /*29a0*/  @P0 EXIT ;  /* 0x000000000000094d */ /* 0x004fea0003800000 */
[----:B------:R-:W-:Y:S05]  /*29b0*/  BRA `(.L_x_46) ;  /* 0xfffffffc00ec7947 */ /* 0x000fea000383ffff */
.L_x_39:
[----:B------:R-:W-:-:S09]  /*29c0*/  UISETP.NE.AND UP1, UPT, UR8, URZ, UPT ;  /* 0x000000ff0800728c */ /* 0x000fd2000bf25270 */
[----:B------:R-:W-:Y:S05]  /*29d0*/  BRA.U UP1, `(.L_x_47) ;  /* 0x0000000d01947547 */ /* 0x000fea000b800000 */
[----:B------:R-:W-:Y:S01]  /*29e0*/  UMOV UR4, 0x40 ;  /* 0x0000004000047882 */ /* 0x000fe20000000000 */
[----:B------:R-:W-:Y:S01]  /*29f0*/  NOP ;  /* 0x0000000000007918 */ /* 0x000fe20000000000 */
[----:B------:R-:W-:Y:S01]  /*2a00*/  ULEA UR4, UR37, UR4, 0x18 ;  /* 0x0000000425047291 */ /* 0x000fe2000f8ec0ff */
[----:B------:R-:W-:Y:S02]  /*2a10*/  UMOV UR5, 0x400 ;  /* 0x0000040000057882 */ /* 0x000fe40000000000 */
[----:B------:R-:W-:-:S06]  /*2a20*/  ULEA UR37, UR37, UR5, 0x18 ;  /* 0x0000000525257291 */ /* 0x000fcc000f8ec0ff */
[----:B------:R-:W1:Y:S02]  /*2a30*/  LDS.U8 R0, [UR4+0x1c] ;  /* 0x00001c04ff007984 */ /* 0x000e640008000000 */
[----:B-1----:R-:W-:-:S13]  /*2a40*/  ISETP.NE.AND P0, PT, R0, RZ, PT ;  /* 0x000000ff0000720c */ /* 0x002fda0003f05270 */
[----:B------:R-:W-:Y:S05]  /*2a50*/  @P0 BRA `(.L_x_48) ;  /* 0x0000000000580947 */ /* 0x000fea0003800000 */
[----:B------:R-:W-:-:S13]  /*2a60*/  ELECT P0, URZ, PT ;  /* 0x0000000000ff782f */ /* 0x000fda0003800000 */
[----:B------:R-:W-:Y:S05]  /*2a70*/  @!P0 BRA `(.L_x_49) ;  /* 0x0000000000608947 */ /* 0x000fea0003800000 */
[----:B------:R-:W-:Y:S01]  /*2a80*/  UMOV UR5, 0x10 ;  /* 0x0000001000057882 */ /* 0x000fe20000000000 */
[----:B------:R-:W-:Y:S01]  /*2a90*/  HFMA2 R0, -RZ, RZ, 0, 5.9604644775390625e-08 ;  /* 0x00000001ff007431 */ /* 0x000fe200000001ff */
[----:B------:R-:W-:-:S03]  /*2aa0*/  MOV R2, 0xffff ;  /* 0x0000ffff00027802 */ /* 0x000fc60000000f00 */
[----:B------:R-:W-:Y:S04]  /*2ab0*/  DEPBAR.LE SB1, 0x36 ;  /* 0x00009d800000791a */ /* 0x000fe80000000000 */
[----:B------:R-:W1:Y:S02]  /*2ac0*/  UTCATOMSWS.FIND_AND_SET.ALIGN UP0, UR5, UR5 ;  /* 0x00000005000575e3 */ /* 0x000e640008000800 */
[----:B-1----:R-:W-:Y:S01]  /*2ad0*/  MOV R3, UR5 ;  /* 0x0000000500037c02 */ /* 0x002fe20008000f00 */
[----:B------:R-:W-:Y:S06]  /*2ae0*/  BRA.U UP0, `(.L_x_50) ;  /* 0x0000000100187547 */ /* 0x000fec000b800000 */
.L_x_51:
[----:B------:R-:W-:Y:S05]  /*2af0*/  NANOSLEEP 0x64 ;  /* 0x000000640000795d */ /* 0x000fea0003800000 */
[----:B------:R-:W-:-:S05]  /*2b00*/  UMOV UR5, 0x10 ;  /* 0x0000001000057882 */ /* 0x000fca0000000000 */
[----:B------:R-:W-:Y:S04]  /*2b10*/  DEPBAR.LE SB1, 0x36 ;  /* 0x00009d800000791a */ /* 0x000fe80000000000 */
[----:B------:R-:W1:Y:S02]  /*2b20*/  UTCATOMSWS.FIND_AND_SET.ALIGN UP0, UR5, UR5 ;  /* 0x00000005000575e3 */ /* 0x000e640008000800 */
[----:B-1----:R-:W-:Y:S01]  /*2b30*/  MOV R3, UR5 ;  /* 0x0000000500037c02 */ /* 0x002fe20008000f00 */
[----:B------:R-:W-:Y:S05]  /*2b40*/  BRA.U !UP0, `(.L_x_51) ;  /* 0xfffffffd08e87547 */ /* 0x000fea000b83ffff */
.L_x_50:
[-C--:B------:R-:W-:Y:S02]  /*2b50*/  SHF.L.U32 R2, R2, R3.reuse, RZ ;  /* 0x0000000302027219 */ /* 0x080fe400000006ff */
[----:B------:R-:W-:Y:S01]  /*2b60*/  SHF.L.U32 R0, R0, R3, RZ ;  /* 0x0000000300007219 */ /* 0x000fe200000006ff */
[----:B------:R-:W-:Y:S02]  /*2b70*/  IMAD.SHL.U32 R3, R3, 0x20, RZ ;  /* 0x0000002003037824 */ /* 0x000fe400078e00ff */
[----:B------:R1:W-:Y:S04]  /*2b80*/  ATOMS.OR RZ, [UR4+0x14], R2 ;  /* 0x00001402ffff798c */ /* 0x0003e8000b000004 */
[----:B------:R1:W-:Y:S04]  /*2b90*/  ATOMS.OR RZ, [UR4+0x18], R0 ;  /* 0x00001800ffff798c */ /* 0x0003e8000b000004 */
[----:B------:R1:W-:Y:S01]  /*2ba0*/  STS [UR37+0x130], R3 ;  /* 0x00013003ff007988 */ /* 0x0003e20008000825 */
[----:B------:R-:W-:Y:S05]  /*2bb0*/  BRA `(.L_x_49) ;  /* 0x0000000000107947 */ /* 0x000fea0003800000 */
.L_x_48:
[----:B------:R-:W-:Y:S02]  /*2bc0*/  MOV R0, 0xffffffff ;  /* 0xffffffff00007802 */ /* 0x000fe40000000f00 */
[----:B------:R-:W-:-:S03]  /*2bd0*/  MOV R2, 0x2c00 ;  /* 0x00002c0000027802 */ /* 0x000fc60000000f00 */
[----:B------:R1:W-:Y:S04]  /*2be0*/  STS [UR37+0x130], R0 ;  /* 0x00013000ff007988 */ /* 0x0003e80008000825 */
[----:B-1-3-5:R-:W-:Y:S05]  /*2bf0*/  CALL.REL.NOINC `($__internal_1_$__cuda_sm10x_tcgen05_guardrail_trap_phase_invalid_during_alloc) ;  /* 0x0000006c00747944 */ /* 0x02afea0003c00000 */
.L_x_49:
[----:B------:R-:W-:Y:S05]  /*2c00*/  WARPSYNC.ALL ;  /* 0x0000000000007948 */ /* 0x000fea0003800000 */
[----:B------:R-:W2:Y:S01]  /*2c10*/  S2UR UR6, SR_CgaCtaId ;  /* 0x00000000000679c3 */ /* 0x000ea20000008800 */
[----:B------:R-:W-:Y:S01]  /*2c20*/  UMOV UR4, 0x400 ;  /* 0x0000040000047882 */ /* 0x000fe20000000000 */
[----:B------:R-:W-:-:S06]  /*2c30*/  NOP ;  /* 0x0000000000007918 */ /* 0x000fcc0000000000 */
[----:B------:R-:W-:Y:S06]  /*2c40*/  BAR.ARV 0x6, 0xa0 ;  /* 0x0182800000007b1d */ /* 0x000fec0000002000 */
[----:B------:R-:W4:Y:S01]  /*2c50*/  LDCU UR7, c[0x0][0x38c] ;  /* 0x00007180ff0777ac */ /* 0x000f220008000800 */
[----:B------:R-:W-:Y:S01]  /*2c60*/  IMAD.MOV.U32 R11, RZ, RZ, 0x1 ;  /* 0x00000001ff0b7424 */ /* 0x000fe200078e00ff */
[----:B------:R-:W-:Y:S01]  /*2c70*/  CS2R R8, SRZ ;  /* 0x0000000000087805 */ /* 0x000fe2000001ff00 */
[----:B------:R-:W-:Y:S01]  /*2c80*/  IMAD.MOV.U32 R10, RZ, RZ, RZ ;  /* 0x000000ffff0a7224 */ /* 0x000fe200078e00ff */
[----:B------:R-:W-:Y:S01]  /*2c90*/  UMOV UR18, URZ ;  /* 0x000000ff00127c82 */ /* 0x000fe20008000000 */
[----:B------:R-:W-:Y:S01]  /*2ca0*/  UMOV UR17, URZ ;  /* 0x000000ff00117c82 */ /* 0x000fe20008000000 */
[----:B------:R-:W-:Y:S01]  /*2cb0*/  UMOV UR22, 0x0 ;  /* 0x0000000000167882 */ /* 0x000fe20000000000 */
[----:B------:R-:W-:Y:S01]  /*2cc0*/  UMOV UR23, 0x4400010 ;  /* 0x0440001000177882 */ /* 0x000fe20000000000 */
[----:B------:R-:W-:Y:S01]  /*2cd0*/  UMOV UR20, 0x0 ;  /* 0x0000000000147882 */ /* 0x000fe20000000000 */
[----:B------:R-:W-:Y:S01]  /*2ce0*/  UMOV UR21, 0x4400010 ;  /* 0x0440001000157882 */ /* 0x000fe20000000000 */
[----:B--2---:R-:W-:Y:S01]  /*2cf0*/  ULEA UR6, UR6, UR4, 0x18 ;  /* 0x0000000406067291 */ /* 0x004fe2000f8ec0ff */
[----:B------:R-:W2:Y:S03]  /*2d00*/  LDCU UR4, c[0x0][0x38c] ;  /* 0x00007180ff0477ac */ /* 0x000ea60008000800 */
[----:B------:R-:W-:-:S02]  /*2d10*/  UIADD3 UR11, UPT, UPT, UR6, 0x6400, URZ ;  /* 0x00006400060b7890 */ /* 0x000fc4000fffe0ff */
[----:B----4-:R-:W-:-:S03]  /*2d20*/  UIADD3 UR7, UPT, UPT, UR7, 0x3f, URZ ;  /* 0x0000003f07077890 */ /* 0x010fc6000fffe0ff */
[----:B-1----:R-:W1:Y:S01]  /*2d30*/  LDS R0, [UR6+0x130] ;  /* 0x00013006ff007984 */ /* 0x002e620008000800 */
[----:B------:R-:W-:Y:S02]  /*2d40*/  UIADD3 UR12, UPT, UPT, UR6, 0x9400, URZ ;  /* 0x00009400060c7890 */ /* 0x000fe4000fffe0ff */
[----:B------:R-:W-:Y:S02]  /*2d50*/  USHF.R.S32.HI UR5, URZ, 0x1f, UR7 ;  /* 0x0000001fff057899 */ /* 0x000fe40008011407 */
[----:B------:R-:W-:Y:S02]  /*2d60*/  USHF.R.U32.HI UR11, URZ, 0x4, UR11 ;  /* 0x00000004ff0b7899 */ /* 0x000fe4000801160b */
[----:B------:R-:W-:Y:S02]  /*2d70*/  ULEA.HI UR5, UR5, UR7, URZ, 0x6 ;  /* 0x0000000705057291 */ /* 0x000fe4000f8f30ff */
[----:B------:R-:W-:Y:S02]  /*2d80*/  USHF.R.U32.HI UR12, URZ, 0x4, UR12 ;  /* 0x00000004ff0c7899 */ /* 0x000fe4000801160c */
[----:B------:R-:W-:-:S02]  /*2d90*/  USHF.R.S32.HI UR5, URZ, 0x6, UR5 ;  /* 0x00000006ff057899 */ /* 0x000fc40008011405 */
[----:B------:R-:W-:Y:S02]  /*2da0*/  ULOP3.LUT UR11, UR11, 0x3fff, URZ, 0xc0, !UPT ;  /* 0x00003fff0b0b7892 */ /* 0x000fe4000f8ec0ff */
[----:B------:R-:W-:Y:S02]  /*2db0*/  UISETP.LT.AND UP0, UPT, UR5, 0x1, UPT ;  /* 0x000000010500788c */ /* 0x000fe4000bf01270 */
[----:B------:R-:W-:Y:S02]  /*2dc0*/  ULOP3.LUT UR12, UR12, 0x3fff, URZ, 0xc0, !UPT ;  /* 0x00003fff0c0c7892 */ /* 0x000fe4000f8ec0ff */
[----:B------:R-:W-:Y:S02]  /*2dd0*/  USEL UR10, UR5, 0x1, !UP0 ;  /* 0x00000001050a7887 */ /* 0x000fe4000c000000 */
[----:B------:R-:W-:Y:S02]  /*2de0*/  ULOP3.LUT UR11, UR11, 0x10000, URZ, 0xfc, !UPT ;  /* 0x000100000b0b7892 */ /* 0x000fe4000f8efcff */
[----:B------:R-:W-:-:S02]  /*2df0*/  ULOP3.LUT UR12, UR12, 0x10000, URZ, 0xfc, !UPT ;  /* 0x000100000c0c7892 */ /* 0x000fc4000f8efcff */
[----:B------:R-:W-:Y:S02]  /*2e00*/  UIADD3 UR10, UPT, UPT, -UR10, URZ, URZ ;  /* 0x000000ff0a0a7290 */ /* 0x000fe4000fffe1ff */
[----:B--2---:R-:W-:Y:S01]  /*2e10*/  UISETP.GE.AND UP3, UPT, UR4, 0x1, UPT ;  /* 0x000000010400788c */ /* 0x004fe2000bf66270 */
[----:B-1----:R-:W-:-:S15]  /*2e20*/  R2UR UR19, R0 ;  /* 0x00000000001372ca */ /* 0x002fde00000e0000 */
.L_x_58:
[----:B------:R-:W-:Y:S02]  /*2e30*/  LEA R0, R10, UR6, 0x3 ;  /* 0x000000060a007c11 */ /* 0x000fe4000f8e18ff */
[----:B------:R-:W-:Y:S02]  /*2e40*/  SHF.L.U32 R2, R9, 0x1f, RZ ;  /* 0x0000001f09027819 */ /* 0x000fe400000006ff */
[----:B------:R-:W-:Y:S01]  /*2e50*/  PLOP3.LUT P0, PT, PT, PT, UP3, 0x80, 0x8 ;  /* 0x000000000008781c */ /* 0x000fe20003f0f038 */
[----:B------:R-:W-:Y:S01]  /*2e60*/  VIADD R3, R0, 0x90 ;  /* 0x0000009000037836 */ /* 0x000fe20000000000 */
[----:B-1----:R-:W1:Y:S02]  /*2e70*/  SYNCS.PHASECHK.TRANS64.TRYWAIT P1, [R0+URZ+0x80], R2 ;  /* 0x00008002000075a7 */ /* 0x002e6400080211ff */
[----:B-1--4-:R-:W-:Y:S09]  /*2e80*/  @!P1 BRA `(.L_x_52) ;  /* 0x0000006000d49947 */ /* 0x012ff20003800000 */
.L_x_137:
[----:B------:R-:W-:Y:S01]  /*2e90*/  LEA R4, R10, UR6, 0x4 ;  /* 0x000000060a047c11 */ /* 0x000fe2000f8e20ff */
[----:B------:R-:W-:Y:S01]  /*2ea0*/  @UP3 ULEA UR4, UR17, UR6, 0x3 ;  /* 0x0000000611043291 */ /* 0x000fe2000f8e18ff */
[----:B------:R-:W-:Y:S01]  /*2eb0*/  PLOP3.LUT P2, PT, PT, PT, PT, 0x80, 0x8 ;  /* 0x000000000008781c */ /* 0x000fe20003f4f070 */
[----:B------:R-:W-:Y:S01]  /*2ec0*/  ULEA UR8, UR18, UR6, 0x3 ;  /* 0x0000000612087291 */ /* 0x000fe2000f8e18ff */
[----:B------:R-:W-:Y:S02]  /*2ed0*/  PRMT R3, RZ, 0x654, R3 ;  /* 0x00000654ff037816 */ /* 0x000fe40000000003 */
[----:B------:R-:W2:Y:S01]  /*2ee0*/  LDS.128 R4, [R4+0x110] ;  /* 0x0001100004047984 */ /* 0x000ea20000000c00 */
[----:B-1----:R-:W-:Y:S02]  /*2ef0*/  @P0 SHF.L.U32 R2, R8, 0x1f, RZ ;  /* 0x0000001f08020819 */ /* 0x002fe400000006ff */
[----:B------:R-:W-:Y:S01]  /*2f00*/  SHF.L.U32 R0, R11, 0x1f, RZ ;  /* 0x0000001f0b007819 */ /* 0x000fe200000006ff */
[----:B------:R-:W-:Y:S01]  /*2f10*/  @!PT LDS RZ, [RZ] ;  /* 0x00000000fffff984 */ /* 0x000fe20000000800 */
[----:B------:R-:W-:Y:S01]  /*2f20*/  @!PT LDS RZ, [RZ] ;  /* 0x00000000fffff984 */ /* 0x000fe20000000800 */
[----:B------:R-:W-:Y:S01]  /*2f30*/  @!PT LDS RZ, [RZ] ;  /* 0x00000000fffff984 */ /* 0x000fe20000000800 */
[----:B------:R-:W-:Y:S01]  /*2f40*/  @!PT LDS RZ, [RZ] ;  /* 0x00000000fffff984 */ /* 0x000fe20000000800 */
[----:B------:R1:W-:Y:S06]  /*2f50*/  MEMBAR.ALL.CTA ;  /* 0x0000000000007992 */ /* 0x0003ec0000008000 */
[----:B-1----:R-:W1:Y:S02]  /*2f60*/  FENCE.VIEW.ASYNC.S ;  /* 0x00000000000073c6 */ /* 0x002e640000000000 */
[----:B-1----:R1:W-:Y:S01]  /*2f70*/  SYNCS.ARRIVE.TRANS64.RED.A1T0 RZ, [R3+URZ], RZ ;  /* 0x000000ff03ff79a7 */ /* 0x0023e200081004ff */
[----:B------:R1:W4:Y:S01]  /*2f80*/  @P0 SYNCS.PHASECHK.TRANS64.TRYWAIT P2, [UR4], R2 ;  /* 0x00000002ff0005a7 */ /* 0x0003220008041104 */
[----:B------:R-:W-:Y:S01]  /*2f90*/  ULEA.HI UR4, UR18, UR18, URZ, 0x1 ;  /* 0x0000001212047291 */ /* 0x000fe2000f8f08ff */
[----:B--2---:R-:W-:-:S03]  /*2fa0*/  LOP3.LUT P1, RZ, R6, 0x1, RZ, 0xc0, !PT ;  /* 0x0000000106ff7812 */ /* 0x004fc6000782c0ff */
[----:B------:R-:W-:Y:S02]  /*2fb0*/  USHF.L.U32 UR9, UR4, 0x7, URZ ;  /* 0x0000000704097899 */ /* 0x000fe400080006ff */
[----:B------:R-:W-:Y:S02]  /*2fc0*/  ULOP3.LUT UR4, UR4, 0xffe, URZ, 0xc0, !UPT ;  /* 0x00000ffe04047892 */ /* 0x000fe4000f8ec0ff */
[----:B------:R-:W-:Y:S02]  /*2fd0*/  ULOP3.LUT UR9, UR9, 0xffffff00, URZ, 0xc0, !UPT ;  /* 0xffffff0009097892 */ /* 0x000fe4000f8ec0ff */
[----:B------:R-:W-:Y:S02]  /*2fe0*/  UIADD3 UR4, UPT, UPT, -UR4, UR18, URZ ;  /* 0x0000001204047290 */ /* 0x000fe4000fffe1ff */
[----:B------:R-:W-:Y:S01]  /*2ff0*/  UIADD3 UR9, UPT, UPT, UR19, UR9, URZ ;  /* 0x0000000913097290 */ /* 0x000fe2000fffe0ff */
[----:B------:R-:W2:Y:S03]  /*3000*/  SYNCS.PHASECHK.TRANS64.TRYWAIT P0, [UR8+0xc0], R0 ;  /* 0x0000c000ff0075a7 */ /* 0x000ea60008001108 */
[----:B------:R-:W-:Y:S01]  /*3010*/  ULEA UR9, UR4, UR9, 0x14 ;  /* 0x0000000904097291 */ /* 0x000fe2000f8ea0ff */
[----:B-12-4-:R-:W-:Y:S11]  /*3020*/  @!P0 BRA `(.L_x_53) ;  /* 0x0000006000808947 */ /* 0x016ff60003800000 */
.L_x_139:
[----:B------:R-:W-:Y:S01]  /*3030*/  IADD3 R10, PT, PT, R10, 0x1, RZ ;  /* 0x000000010a0a7810 */ /* 0x000fe20007ffe0ff */
[----:B------:R-:W-:Y:S06]  /*3040*/  BRA.U !UP3, `(.L_x_54) ;  /* 0x000000010b987547 */ /* 0x000fec000b800000 */
[----:B------:R-:W-:Y:S01]  /*3050*/  UPLOP3.LUT UP4, UPT, UPT, UPT, UPT, 0x40, 0x4 ;  /* 0x000000000004789c */ /* 0x000fe20003f8e870 */
[----:B------:R-:W-:Y:S01]  /*3060*/  UMOV UR16, UR10 ;  /* 0x0000000a00107c82 */ /* 0x000fe20008000000 */
[----:B------:R-:W-:Y:S01]  /*3070*/  UMOV UR15, UR5 ;  /* 0x00000005000f7c82 */ /* 0x000fe20008000000 */
[----:B------:R-:W-:-:S08]  /*3080*/  UMOV UR14, UR17 ;  /* 0x00000011000e7c82 */ /* 0x000fd00008000000 */
.L_x_57:
[----:B------:R-:W-:Y:S02]  /*3090*/  UIADD3 UR16, UPT, UPT, UR16, 0x1, URZ ;  /* 0x0000000110107890 */ /* 0x000fe4000fffe0ff */
[----:B--2---:R-:W-:Y:S02]  /*30a0*/  ULEA UR7, UR14, UR6, 0x3 ;  /* 0x000000060e077291 */ /* 0x004fe4000f8e18ff */
[----:B------:R-:W-:Y:S01]  /*30b0*/  UISETP.NE.AND UP0, UPT, UR16, URZ, UPT ;  /* 0x000000ff1000728c */ /* 0x000fe2000bf05270 */
[----:B----4-:R-:W-:Y:S10]  /*30c0*/  @P2 BRA `(.L_x_55) ;  /* 0x00000000000c2947 */ /* 0x010ff40003800000 */
[----:B-1----:R-:W-:Y:S04]  /*30d0*/  SHF.L.U32 R2, R8, 0x1f, RZ ;  /* 0x0000001f08027819 */ /* 0x002fe800000006ff */
[----:B------:R-:W1:Y:S02]  /*30e0*/  SYNCS.PHASECHK.TRANS64.TRYWAIT P0, [UR7], R2 ;  /* 0x00000002ff0075a7 */ /* 0x000e640008001107 */
[----:B-1----:R-:W-:Y:S05]  /*30f0*/  @!P0 BRA `(.L_x_56) ;  /* 0x0000006000648947 */ /* 0x002fea0003800000 */
.L_x_55:
[----:B------:R-:W-:Y:S01]  /*3100*/  UISETP.NE.AND UP1, UPT, UR15, 0x1, UPT ;  /* 0x000000010f00788c */ /* 0x000fe2000bf25270 */
[----:B------:R-:W-:Y:S01]  /*3110*/  PLOP3.LUT P2, PT, PT, PT, PT, 0x80, 0x8 ;  /* 0x000000000008781c */ /* 0x000fe20003f4f070 */
[----:B------:R-:W-:Y:S02]  /*3120*/  UIADD3 UR17, UPT, UPT, UR14, 0x1, URZ ;  /* 0x000000010e117890 */ /* 0x000fe4000fffe0ff */
[----:B------:R-:W-:Y:S02]  /*3130*/  ULEA UR24, UR14, UR12, 0xa ;  /* 0x0000000c0e187291 */ /* 0x000fe4000f8e50ff */
[----:B------:R-:W-:Y:S01]  /*3140*/  UISETP.NE.AND UP2, UPT, UR17, 0x3, UPT ;  /* 0x000000031100788c */ /* 0x000fe2000bf45270 */
[----:B------:R-:W-:Y:S01]  /*3150*/  PLOP3.LUT P0, PT, PT, PT, UP1, 0x80, 0x8 ;  /* 0x000000000008781c */ /* 0x000fe20003f0f018 */
[----:B------:R-:W-:Y:S02]  /*3160*/  ULEA UR26, UR14, UR11, 0x8 ;  /* 0x0000000b0e1a7291 */ /* 0x000fe4000f8e40ff */
[----:B------:R-:W-:Y:S02]  /*3170*/  USEL UR13, URZ, 0x1, UP2 ;  /* 0x00000001ff0d7887 */ /* 0x000fe40009000000 */
[----:B------:R-:W-:Y:S02]  /*3180*/  USEL UR17, UR17, URZ, UP2 ;  /* 0x000000ff11117287 */ /* 0x000fe40009000000 */
[----:B------:R-:W-:Y:S02]  /*3190*/  UIADD3 UR30, UPT, UPT, UR24, 0x2, URZ ;  /* 0x00000002181e7890 */ /* 0x000fe4000fffe0ff */
[----:B------:R-:W-:Y:S01]  /*31a0*/  @UP1 ULEA UR4, UR17, UR6, 0x3 ;  /* 0x0000000611041291 */ /* 0x000fe2000f8e18ff */
[----:B------:R-:W-:Y:S01]  /*31b0*/  LOP3.LUT R8, R8, UR13, RZ, 0x3c, !PT ;  /* 0x0000000d08087c12 */ /* 0x000fe2000f8e3cff */
[----:B------:R-:W-:Y:S02]  /*31c0*/  UIADD3 UR28, UPT, UPT, UR26, 0x2, URZ ;  /* 0x000000021a1c7890 */ /* 0x000fe4000fffe0ff */
[----:B------:R-:W-:Y:S01]  /*31d0*/  UIADD3 UR7, UPT, UPT, UR7, 0x18, URZ ;  /* 0x0000001807077890 */ /* 0x000fe2000fffe0ff */
[----:B-1----:R-:W-:Y:S01]  /*31e0*/  @P0 SHF.L.U32 R0, R8, 0x1f, RZ ;  /* 0x0000001f08000819 */ /* 0x002fe200000006ff */
[----:B------:R-:W-:Y:S01]  /*31f0*/  UMOV UR25, 0x80004020 ;  /* 0x8000402000197882 */ /* 0x000fe20000000000 */
[----:B------:R-:W-:Y:S01]  /*3200*/  UMOV UR27, 0x80004020 ;  /* 0x80004020001b7882 */ /* 0x000fe20000000000 */
[----:B------:R-:W-:Y:S01]  /*3210*/  UMOV UR31, 0x80004020 ;  /* 0x80004020001f7882 */ /* 0x000fe20000000000 */
[----:B------:R2:W4:Y:S01]  /*3220*/  @P0 SYNCS.PHASECHK.TRANS64.TRYWAIT P2, [UR4], R0 ;  /* 0x00000000ff0005a7 */ /* 0x0005220008041104 */
[----:B------:R-:W-:Y:S01]  /*3230*/  UIADD3 UR15, UPT, UPT, UR15, -0x1, URZ ;  /* 0xffffffff0f0f7890 */ /* 0x000fe2000fffe0ff */
[----:B------:R2:W-:Y:S01]  /*3240*/  UTCQMMA gdesc[UR26], gdesc[UR24], tmem[UR9], tmem[UR22], idesc[UR23], UP4 ;  /* 0x00ff16181a0075ea */ /* 0x0005e2000a000309 */
[----:B------:R-:W-:Y:S01]  /*3250*/  UPLOP3.LUT UP4, UPT, UPT, UPT, UPT, 0x80, 0x8 ;  /* 0x000000000008789c */ /* 0x000fe20003f8f070 */
[----:B------:R-:W-:Y:S01]  /*3260*/  UMOV UR29, 0x80004020 ;  /* 0x80004020001d7882 */ /* 0x000fe20000000000 */
[----:B------:R-:W-:Y:S01]  /*3270*/  UMOV UR14, UR17 ;  /* 0x00000011000e7c82 */ /* 0x000fe20008000000 */
[----:B------:R2:W-:Y:S01]  /*3280*/  UTCQMMA gdesc[UR28], gdesc[UR30], tmem[UR9], tmem[UR20], idesc[UR21], UPT ;  /* 0x00ff141e1c0075ea */ /* 0x0005e2000b800309 */
[----:B------:R2:W-:Y:S01]  /*3290*/  UTCBAR [UR7], URZ ;  /* 0x000000ff070073e9 */ /* 0x0005e200080000ff */
[----:B------:R-:W-:Y:S06]  /*32a0*/  BRA.U UP0, `(.L_x_57) ;  /* 0xfffffffd00787547 */ /* 0x000fec000b83ffff */
.L_x_54:
[----:B------:R-:W-:Y:S01]  /*32b0*/  UIADD3 UR18, UPT, UPT, UR18, 0x1, URZ ;  /* 0x0000000112127890 */ /* 0x000fe2000fffe0ff */
[C---:B------:R-:W-:Y:S01]  /*32c0*/  ISETP.NE.AND P0, PT, R10.reuse, 0x2, PT ;  /* 0x000000020a00780c */ /* 0x040fe20003f05270 */
[----:B------:R-:W-:Y:S02]  /*32d0*/  UIADD3 UR8, UPT, UPT, UR8, 0xa0, URZ ;  /* 0x000000a008087890 */ /* 0x000fe4000fffe0ff */
[----:B------:R-:W-:Y:S01]  /*32e0*/  UISETP.NE.AND UP0, UPT, UR18, 0x4, UPT ;  /* 0x000000041200788c */ /* 0x000fe2000bf05270 */
[----:B-12---:R-:W-:Y:S02]  /*32f0*/  SEL R0, RZ, 0x1, P0 ;  /* 0x00000001ff007807 */ /* 0x006fe40000000000 */
[----:B------:R-:W-:Y:S01]  /*3300*/  SEL R10, R10, RZ, P0 ;  /* 0x000000ff0a0a7207 */ /* 0x000fe20000000000 */
[----:B------:R-:W-:Y:S01]  /*3310*/  USEL UR4, URZ, 0x1, UP0 ;  /* 0x00000001ff047887 */ /* 0x000fe20008000000 */
[----:B------:R-:W-:Y:S01]  /*3320*/  LOP3.LUT R9, R9, R0, RZ, 0x3c, !PT ;  /* 0x0000000009097212 */ /* 0x000fe200078e3cff */
[----:B------:R-:W-:Y:S01]  /*3330*/  USEL UR18, UR18, URZ, UP0 ;  /* 0x000000ff12127287 */ /* 0x000fe20008000000 */
[----:B------:R1:W-:Y:S03]  /*3340*/  UTCBAR [UR8], URZ ;  /* 0x000000ff080073e9 */ /* 0x0003e600080000ff */
[----:B------:R-:W-:Y:S01]  /*3350*/  LOP3.LUT R11, R11, UR4, RZ, 0x3c, !PT ;  /* 0x000000040b0b7c12 */ /* 0x000fe2000f8e3cff */
[----:B------:R-:W-:Y:S07]  /*3360*/  @P1 BRA `(.L_x_58) ;  /* 0xfffffff800b01947 */ /* 0x000fee000383ffff */
[----:B------:R-:W2:Y:S01]  /*3370*/  S2UR UR4, SR_CgaCtaId ;  /* 0x00000000000479c3 */ /* 0x000ea20000008800 */
[----:B------:R-:W-:Y:S01]  /*3380*/  ELECT P0, URZ, PT ;  /* 0x0000000000ff782f */ /* 0x000fe20003800000 */
[----:B------:R-:W-:Y:S01]  /*3390*/  IMAD.MOV.U32 R0, RZ, RZ, 0x1 ;  /* 0x00000001ff007424 */ /* 0x000fe200078e00ff */
[----:B------:R-:W-:Y:S01]  /*33a0*/  UIADD3 UR6, UPT, UPT, UR6, 0xc0, URZ ;  /* 0x000000c006067890 */ /* 0x000fe2000fffe0ff */
[----:B------:R-:W-:Y:S01]  /*33b0*/  SHF.L.U32 R2, R11, 0x1f, RZ ;  /* 0x0000001f0b027819 */ /* 0x000fe200000006ff */
[----:B------:R-:W-:-:S03]  /*33c0*/  UMOV UR5, 0x40 ;  /* 0x0000004000057882 */ /* 0x000fc60000000000 */
[----:B------:R-:W-:Y:S01]  /*33d0*/  UVIRTCOUNT.DEALLOC.SMPOOL 0x80 ;  /* 0x000000800000784c */ /* 0x000fe20000000000 */
[----:B--2---:R-:W-:Y:S02]  /*33e0*/  ULEA UR4, UR4, UR5, 0x18 ;  /* 0x0000000504047291 */ /* 0x004fe4000f8ec0ff */
[----:B------:R-:W-:-:S07]  /*33f0*/  ULEA UR5, UR18, UR6, 0x3 ;  /* 0x0000000612057291 */ /* 0x000fce000f8e18ff */
[----:B------:R2:W-:Y:S02]  /*3400*/  @P0 STS.U8 [UR4+0x1c], R0 ;  /* 0x00001c00ff000988 */ /* 0x0005e40008000004 */
[----:B------:R-:W3:Y:S02]  /*3410*/  SYNCS.PHASECHK.TRANS64.TRYWAIT P0, [UR5], R2 ;  /* 0x00000002ff0075a7 */ /* 0x000ee40008001105 */
[----:B--23--:R-:W-:Y:S05]  /*3420*/  @!P0 BRA `(.L_x_59) ;  /* 0x0000005c00b08947 */ /* 0x00cfea0003800000 */
.L_x_142:
[----:B------:R-:W-:-:S04]  /*3430*/  UIADD3 UR7, UPT, UPT, UR18, 0x1, URZ ;  /* 0x0000000112077890 */ /* 0x000fc8000fffe0ff */
[----:B------:R-:W-:-:S04]  /*3440*/  UISETP.NE.AND UP0, UPT, UR7, 0x4, UPT ;  /* 0x000000040700788c */ /* 0x000fc8000bf05270 */
[----:B-1----:R-:W-:Y:S02]  /*3450*/  USEL UR8, URZ, 0x1, UP0 ;  /* 0x00000001ff087887 */ /* 0x002fe40008000000 */
[----:B------:R-:W-:-:S04]  /*3460*/  USEL UR7, UR7, URZ, UP0 ;  /* 0x000000ff07077287 */ /* 0x000fc80008000000 */
[----:B------:R-:W-:Y:S01]  /*3470*/  ULEA UR5, UR7, UR6, 0x3 ;  /* 0x0000000607057291 */ /* 0x000fe2000f8e18ff */
[----:B--2---:R-:W-:-:S04]  /*3480*/  LOP3.LUT R2, R11, UR8, RZ, 0x3c, !PT ;  /* 0x000000080b027c12 */ /* 0x004fc8000f8e3cff */
[----:B------:R-:W-:-:S04]  /*3490*/  SHF.L.U32 R3, R2, 0x1f, RZ ;  /* 0x0000001f02037819 */ /* 0x000fc800000006ff */
[----:B------:R-:W1:Y:S02]  /*34a0*/  SYNCS.PHASECHK.TRANS64.TRYWAIT P0, [UR5], R3 ;  /* 0x00000003ff0075a7 */ /* 0x000e640008001105 */
[----:B-1----:R-:W-:Y:S05]  /*34b0*/  @!P0 BRA `(.L_x_60) ;  /* 0x0000005c00a48947 */ /* 0x002fea0003800000 */
.L_x_144:
        /* <DEDUP_REMOVED lines=9> */
.L_x_146:
[----:B------:R-:W-:-:S04]  /*3550*/  UIADD3 UR7, UPT, UPT, UR7, 0x1, URZ ;  /* 0x0000000107077890 */ /* 0x000fc8000fffe0ff */
[----:B------:R-:W-:-:S04]  /*3560*/  UISETP.NE.AND UP0, UPT, UR7, 0x4, UPT ;  /* 0x000000040700788c */ /* 0x000fc8000bf05270 */
[----:B------:R-:W-:Y:S02]  /*3570*/  USEL UR5, URZ, 0x1, UP0 ;  /* 0x00000001ff057887 */ /* 0x000fe40008000000 */
[----:B------:R-:W-:-:S04]  /*3580*/  USEL UR7, UR7, URZ, UP0 ;  /* 0x000000ff07077287 */ /* 0x000fc80008000000 */
[----:B------:R-:W-:Y:S01]  /*3590*/  ULEA UR7, UR7, UR6, 0x3 ;  /* 0x0000000607077291 */ /* 0x000fe2000f8e18ff */
[----:B------:R-:W-:-:S04]  /*35a0*/  LOP3.LUT R2, R2, UR5, RZ, 0x3c, !PT ;  /* 0x0000000502027c12 */ /* 0x000fc8000f8e3cff */
[----:B------:R-:W-:-:S04]  /*35b0*/  SHF.L.U32 R2, R2, 0x1f, RZ ;  /* 0x0000001f02027819 */ /* 0x000fc800000006ff */
[----:B------:R-:W2:Y:S02]  /*35c0*/  SYNCS.PHASECHK.TRANS64.TRYWAIT P0, [UR7], R2 ;  /* 0x00000002ff0075a7 */ /* 0x000ea40008001107 */
[----:B--2---:R-:W-:Y:S05]  /*35d0*/  @!P0 BRA `(.L_x_62) ;  /* 0x0000005c008c8947 */ /* 0x004fea0003800000 */
.L_x_148:
[----:B------:R-:W-:Y:S01]  /*35e0*/  NOP ;  /* 0x0000000000007918 */ /* 0x000fe20000000000 */
[----:B-1----:R-:W1:Y:S01]  /*35f0*/  LDS R0, [UR4+0x14] ;  /* 0x00001404ff007984 */ /* 0x002e620008000800 */
[----:B------:R-:W-:Y:S01]  /*3600*/  ULOP3.LUT UR6, UR19, 0xffff, URZ, 0xc0, !UPT ;  /* 0x0000ffff13067892 */ /* 0x000fe2000f8ec0ff */
[----:B------:R-:W-:Y:S01]  /*3610*/  UMOV UR8, 0xffff ;  /* 0x0000ffff00087882 */ /* 0x000fe20000000000 */
[----:B------:R-:W-:Y:S02]  /*3620*/  UMOV UR5, 0x1 ;  /* 0x0000000100057882 */ /* 0x000fe40000000000 */
[----:B------:R-:W-:-:S04]  /*3630*/  USHF.R.U32.HI UR6, URZ, 0x5, UR6 ;  /* 0x00000005ff067899 */ /* 0x000fc80008011606 */
[----:B------:R-:W-:Y:S02]  /*3640*/  USHF.L.U32 UR8, UR8, UR6, URZ ;  /* 0x0000000608087299 */ /* 0x000fe400080006ff */
[----:B------:R-:W-:-:S04]  /*3650*/  USHF.L.U32 UR5, UR5, UR6, URZ ;  /* 0x0000000605057299 */ /* 0x000fc800080006ff */
[----:B-1----:R-:W-:-:S04]  /*3660*/  LOP3.LUT R0, R0, UR8, RZ, 0xc0, !PT ;  /* 0x0000000800007c12 */ /* 0x002fc8000f8ec0ff */
[----:B------:R-:W-:-:S13]  /*3670*/  ISETP.NE.AND P0, PT, R0, UR8, PT ;  /* 0x0000000800007c0c */ /* 0x000fda000bf05270 */
[----:B------:R-:W-:Y:S05]  /*3680*/  @P0 BRA `(.L_x_63) ;  /* 0x0000000000580947 */ /* 0x000fea0003800000 */
[----:B------:R-:W1:Y:S02]  /*3690*/  LDS R0, [UR4+0x18] ;  /* 0x00001804ff007984 */ /* 0x000e640008000800 */
[----:B-1----:R-:W-:-:S04]  /*36a0*/  LOP3.LUT R0, R0, UR5, RZ, 0xc0, !PT ;  /* 0x0000000500007c12 */ /* 0x002fc8000f8ec0ff */
[----:B------:R-:W-:-:S13]  /*36b0*/  ISETP.NE.AND P0, PT, R0, UR5, PT ;  /* 0x0000000500007c0c */ /* 0x000fda000bf05270 */
[----:B------:R-:W-:Y:S05]  /*36c0*/  @P0 BRA `(.L_x_64) ;  /* 0x00000000003c0947 */ /* 0x000fea0003800000 */
[----:B------:R-:W1:Y:S01]  /*36d0*/  S2R R2, SR_LANEID ;  /* 0x0000000000027919 */ /* 0x000e620000000000 */
[----:B------:R-:W-:Y:S01]  /*36e0*/  ULOP3.LUT UR8, URZ, UR8, URZ, 0x33, !UPT ;  /* 0x00000008ff087292 */ /* 0x000fe2000f8e33ff */
[----:B------:R-:W-:Y:S02]  /*36f0*/  VOTEU.ANY UR7, UPT, PT ;  /* 0x0000000000077886 */ /* 0x000fe400038e0100 */
[----:B------:R-:W-:-:S03]  /*3700*/  UFLO.U32 UR7, UR7 ;  /* 0x00000007000772bd */ /* 0x000fc600080e0000 */
[----:B------:R-:W-:-:S04]  /*3710*/  IMAD.U32 R0, RZ, RZ, UR8 ;  /* 0x00000008ff007e24 */ /* 0x000fc8000f8e00ff */
[----:B------:R2:W3:Y:S02]  /*3720*/  REDUX UR6, R0 ;  /* 0x00000000000673c4 */ /* 0x0004e40000000000 */
[----:B------:R1:W-:Y:S02]  /*3730*/  UTCATOMSWS.AND URZ, UR8 ;  /* 0x0000000800ff79e3 */ /* 0x0003e40008000000 */
[----:B-1----:R-:W-:Y:S02]  /*3740*/  ISETP.EQ.U32.AND P0, PT, R2, UR7, PT ;  /* 0x0000000702007c0c */ /* 0x002fe4000bf02070 */
[----:B--2---:R-:W-:Y:S02]  /*3750*/  LOP3.LUT R0, RZ, UR5, RZ, 0x33, !PT ;  /* 0x00000005ff007c12 */ /* 0x004fe4000f8e33ff */
[----:B---3--:R-:W-:Y:S02]  /*3760*/  MOV R2, UR6 ;  /* 0x0000000600027c02 */ /* 0x008fe40008000f00 */
[----:B------:R-:W1:Y:S07]  /*3770*/  REDUX UR5, R0 ;  /* 0x00000000000573c4 */ /* 0x000e6e0000000000 */
[----:B------:R2:W-:Y:S01]  /*3780*/  @P0 ATOMS.AND RZ, [UR4+0x14], R2 ;  /* 0x00001402ffff098c */ /* 0x0005e2000a800004 */
[----:B-1----:R-:W-:-:S05]  /*3790*/  IMAD.U32 R0, RZ, RZ, UR5 ;  /* 0x00000005ff007e24 */ /* 0x002fca000f8e00ff */
[----:B------:R2:W-:Y:S01]  /*37a0*/  @P0 ATOMS.AND RZ, [UR4+0x18], R0 ;  /* 0x00001800ffff098c */ /* 0x0005e2000a800004 */
[----:B------:R-:W-:Y:S05]  /*37b0*/  BRA `(.L_x_65) ;  /* 0x0000000000147947 */ /* 0x000fea0003800000 */
.L_x_64:
[----:B------:R-:W-:Y:S02]  /*37c0*/  MOV R2, 0x37e0 ;  /* 0x000037e000027802 */ /* 0x000fe40000000f00 */
[----:B----45:R-:W-:Y:S05]  /*37d0*/  CALL.REL.NOINC `($__internal_0_$__cuda_sm10x_tcgen05_guardrail_trap_col_being_dealloced_not_returned_by_alloc) ;  /* 0x0000006000707944 */ /* 0x030fea0003c00000 */
[----:B------:R-:W-:Y:S05]  /*37e0*/  BRA `(.L_x_65) ;  /* 0x0000000000087947 */ /* 0x000fea0003800000 */
.L_x_63:
[----:B------:R-:W-:Y:S02]  /*37f0*/  MOV R2, 0x3810 ;  /* 0x0000381000027802 */ /* 0x000fe40000000f00 */
[----:B----45:R-:W-:Y:S05]  /*3800*/  CALL.REL.NOINC `($__internal_2_$__cuda_sm10x_tcgen05_guardrail_trap_unallocated_columns_being_dealloced) ;  /* 0x00000060007c7944 */ /* 0x030fea0003c00000 */
.L_x_65:
[----:B------:R-:W-:Y:S01]  /*3810*/  NOP ;  /* 0x0000000000007918 */ /* 0x000fe20000000000 */
[----:B------:R-:W-:Y:S05]  /*3820*/  EXIT ;  /* 0x000000000000794d */ /* 0x000fea0003800000 */
.L_x_47:
[----:B------:R-:W-:-:S09]  /*3830*/  UISETP.NE.OR UP2, UPT, UR8, 0x3, !UP2 ;  /* 0x000000030800788c */ /* 0x000fd2000d745670 */
[----:B------:R-:W-:Y:S05]  /*3840*/  BRA.U UP2, `(.L_x_66) ;  /* 0x0000001102087547 */ /* 0x000fea000b800000 */
[----:B------:R-:W1:Y:S01]  /*3850*/  LDC R0, c[0x0][0xb30] ;  /* 0x0002cc00ff007b82 */ /* 0x000e620000000800 */
[----:B------:R-:W2:Y:S01]  /*3860*/  LDCU.64 UR8, c[0x0][0x888] ;  /* 0x00011100ff0877ac */ /* 0x000ea20008000a00 */
[----:B------:R-:W-:Y:S02]  /*3870*/  HFMA2 R27, -RZ, RZ, 0, 0 ;  /* 0x00000000ff1b7431 */ /* 0x000fe400000001ff */
[----:B------:R-:W-:Y:S01]  /*3880*/  IMAD.MOV.U32 R29, RZ, RZ, 0x1 ;  /* 0x00000001ff1d7424 */ /* 0x000fe200078e00ff */
[----:B------:R-:W-:Y:S01]  /*3890*/  MOV R25, 0x1000 ;  /* 0x0000100000197802 */ /* 0x000fe20000000f00 */
[----:B------:R-:W4:Y:S01]  /*38a0*/  LDCU.64 UR4, c[0x0][0x890] ;  /* 0x00011200ff0477ac */ /* 0x000f220008000a00 */
[----:B------:R-:W-:Y:S01]  /*38b0*/  IMAD.MOV.U32 R28, RZ, RZ, RZ ;  /* 0x000000ffff1c7224 */ /* 0x000fe200078e00ff */
[----:B------:R-:W3:Y:S01]  /*38c0*/  LDC R24, c[0x0][0x370] ;  /* 0x0000dc00ff187b82 */ /* 0x000ee20000000800 */
[----:B------:R-:W-:Y:S01]  /*38d0*/  UMOV UR7, 0x400 ;  /* 0x0000040000077882 */ /* 0x000fe20000000000 */
[----:B------:R-:W-:-:S02]  /*38e0*/  UPLOP3.LUT UP1, UPT, UPT, UPT, UPT, 0x40, 0x4 ;  /* 0x000000000004789c */ /* 0x000fc40003f2e870 */
[----:B------:R-:W-:-:S04]  /*38f0*/  ULEA UR7, UR37, UR7, 0x18 ;  /* 0x0000000725077291 */ /* 0x000fc8000f8ec0ff */
[----:B------:R-:W3:Y:S01]  /*3900*/  LDC R3, c[0x0][0xb0c] ;  /* 0x0002c300ff037b82 */ /* 0x000ee20000000800 */
[----:B------:R-:W-:Y:S02]  /*3910*/  UIADD3 UR13, UPT, UPT, UR7, 0x48, URZ ;  /* 0x00000048070d7890 */ /* 0x000fe4000fffe0ff */
[----:B--2---:R-:W-:Y:S02]  /*3920*/  UISETP.NE.U32.AND UP2, UPT, UR8, URZ, UPT ;  /* 0x000000ff0800728c */ /* 0x004fe4000bf45070 */
[----:B------:R-:W-:Y:S02]  /*3930*/  UIADD3 UR33, UPT, UPT, UR7, 0x30, URZ ;  /* 0x0000003007217890 */ /* 0x000fe4000fffe0ff */
[----:B----4-:R-:W-:Y:S01]  /*3940*/  UISETP.NE.U32.AND UP3, UPT, UR4, URZ, UPT ;  /* 0x000000ff0400728c */ /* 0x010fe2000bf65070 */
[----:B------:R-:W2:Y:S01]  /*3950*/  LDC R18, c[0x0][0xb20] ;  /* 0x0002c800ff127b82 */ /* 0x000ea20000000800 */
[----:B-1----:R-:W-:Y:S01]  /*3960*/  ISETP.NE.AND P1, PT, R0, 0x1, PT ;  /* 0x000000010000780c */ /* 0x002fe20003f25270 */
[----:B------:R-:W-:-:S02]  /*3970*/  UISETP.NE.AND.EX UP2, UPT, UR9, URZ, UPT, UP2 ;  /* 0x000000ff0900728c */ /* 0x000fc4000bf45320 */
[----:B------:R-:W-:Y:S02]  /*3980*/  UIADD3 UR25, UPT, UPT, UR7, 0x38, URZ ;  /* 0x0000003807197890 */ /* 0x000fe4000fffe0ff */
[----:B------:R-:W-:Y:S02]  /*3990*/  UIADD3 UR17, UPT, UPT, UR7, 0x40, URZ ;  /* 0x0000004007117890 */ /* 0x000fe4000fffe0ff */
[----:B------:R-:W1:Y:S01]  /*39a0*/  LDC.64 R30, c[0x0][0x348] ;  /* 0x0000d200ff1e7b82 */ /* 0x000e620000000a00 */
[----:B------:R-:W-:Y:S02]  /*39b0*/  UPRMT UR13, UR37, 0x654, UR13 ;  /* 0x00000654250d7896 */ /* 0x000fe4000800000d */
[----:B------:R-:W-:-:S05]  /*39c0*/  UISETP.NE.AND.EX UP3, UPT, UR5, URZ, UPT, UP3 ;  /* 0x000000ff0500728c */ /* 0x000fca000bf65330 */
[----:B------:R-:W4:Y:S08]  /*39d0*/  LDC.64 R16, c[0x0][0xb10] ;  /* 0x0002c400ff107b82 */ /* 0x000f300000000a00 */
[----:B------:R-:W1:Y:S08]  /*39e0*/  LDC.64 R6, c[0x0][0xb18] ;  /* 0x0002c600ff067b82 */ /* 0x000e700000000a00 */
[----:B------:R-:W1:Y:S08]  /*39f0*/  LDC.64 R4, c[0x0][0xb28] ;  /* 0x0002ca00ff047b82 */ /* 0x000e700000000a00 */
[----:B--23--:R-:W1:Y:S02]  /*3a00*/  LDC R19, c[0x0][0x374] ;  /* 0x0000dd00ff137b82 */ /* 0x00ce640000000800 */
.L_x_77:
[C---:B------:R-:W-:Y:S02]  /*3a10*/  LEA R0, R28.reuse, UR7, 0x3 ;  /* 0x000000071c007c11 */ /* 0x040fe4000f8e18ff */
[----:B------:R-:W-:Y:S02]  /*3a20*/  SHF.L.U32 R2, R27, 0x1f, RZ ;  /* 0x0000001f1b027819 */ /* 0x000fe400000006ff */
[----:B------:R-:W-:Y:S02]  /*3a30*/  LEA R20, R28, UR7, 0x4 ;  /* 0x000000071c147c11 */ /* 0x000fe4000f8e20ff */
[----:B--2---:R-:W2:Y:S02]  /*3a40*/  SYNCS.PHASECHK.TRANS64.TRYWAIT P0, [R0+URZ+0x80], R2 ;  /* 0x00008002000075a7 */ /* 0x004ea400080011ff */
[----:B--2---:R-:W-:Y:S05]  /*3a50*/  @!P0 BRA `(.L_x_67) ;  /* 0x0000005800848947 */ /* 0x004fea0003800000 */
.L_x_149:
[----:B------:R-:W-:Y:S01]  /*3a60*/  ISETP.GE.AND P0, PT, R40, 0x1, PT ;  /* 0x000000012800780c */ /* 0x000fe20003f06270 */
[----:B------:R-:W3:Y:S01]  /*3a70*/  LDS.128 R20, [R20+0x110] ;  /* 0x0001100014147984 */ /* 0x000ee20000000c00 */
[----:B--2---:R-:W-:Y:S01]  /*3a80*/  VIADD R0, R0, 0x90 ;  /* 0x0000009000007836 */ /* 0x004fe20000000000 */
[----:B------:R-:W-:Y:S01]  /*3a90*/  @!PT LDS RZ, [RZ] ;  /* 0x00000000fffff984 */ /* 0x000fe20000000800 */
[----:B------:R-:W-:Y:S01]  /*3aa0*/  @!PT LDS RZ, [RZ] ;  /* 0x00000000fffff984 */ /* 0x000fe20000000800 */
[----:B------:R-:W-:Y:S01]  /*3ab0*/  @!PT LDS RZ, [RZ] ;  /* 0x00000000fffff984 */ /* 0x000fe20000000800 */
[----:B------:R-:W-:Y:S01]  /*3ac0*/  @!PT LDS RZ, [RZ] ;  /* 0x00000000fffff984 */ /* 0x000fe20000000800 */
[----:B------:R2:W-:Y:S06]  /*3ad0*/  MEMBAR.ALL.CTA ;  /* 0x0000000000007992 */ /* 0x0005ec0000008000 */
[----:B--2---:R-:W2:Y:S01]  /*3ae0*/  FENCE.VIEW.ASYNC.S ;  /* 0x00000000000073c6 */ /* 0x004ea20000000000 */
[----:B------:R-:W-:Y:S04]  /*3af0*/  PRMT R0, RZ, 0x654, R0 ;  /* 0x00000654ff007816 */ /* 0x000fe80000000000 */
[----:B--2---:R2:W-:Y:S01]  /*3b00*/  SYNCS.ARRIVE.TRANS64.RED.A1T0 RZ, [R0+URZ], RZ ;  /* 0x000000ff00ff79a7 */ /* 0x0045e200081004ff */
[----:B---3--:R-:W-:Y:S11]  /*3b10*/  LOP3.LUT P3, RZ, R22, 0x1, RZ, 0xc0, !PT ;  /* 0x0000000116ff7812 */ /* 0x008ff6000786c0ff */
[----:B------:R-:W-:Y:S02]  /*3b20*/  @!UPT UIADD3 URZ, UPT, UPT, URZ, URZ, URZ ;  /* 0x000000fffffff290 */ /* 0x000fe4000fffe0ff */
[----:B------:R-:W-:Y:S02]  /*3b30*/  @P3 MOV R11, R20 ;  /* 0x00000014000b3202 */ /* 0x000fe40000000f00 */
[----:B------:R-:W-:Y:S01]  /*3b40*/  @P3 LOP3.LUT R10, R21, 0xffff, RZ, 0xc0, !PT ;  /* 0x0000ffff150a3812 */ /* 0x000fe200078ec0ff */
[----:B--2---:R-:W-:Y:S06]  /*3b50*/  @!P0 BRA `(.L_x_68) ;  /* 0x0000000000a48947 */ /* 0x004fec0003800000 */
[-C--:B-1----:R-:W-:Y:S01]  /*3b60*/  IMAD.HI.U32 R0, R19, R7.reuse, RZ ;  /* 0x0000000713007227 */ /* 0x082fe200078e00ff */
[----:B------:R-:W-:Y:S02]  /*3b70*/  ISETP.NE.AND P0, PT, R6, 0x1, PT ;  /* 0x000000010600780c */ /* 0x000fe40003f05270 */
[----:B------:R-:W-:Y:S01]  /*3b80*/  ISETP.NE.AND P2, PT, R40, 0x1, PT ;  /* 0x000000012800780c */ /* 0x000fe20003f45270 */
[----:B----4-:R-:W-:Y:S01]  /*3b90*/  IMAD.HI.U32 R9, R24, R16, RZ ;  /* 0x0000001018097227 */ /* 0x010fe200078e00ff */
[----:B------:R-:W-:Y:S02]  /*3ba0*/  SHF.R.U32.HI R0, RZ, R18, R0 ;  /* 0x00000012ff007219 */ /* 0x000fe40000011600 */
[----:B------:R-:W-:Y:S01]  /*3bb0*/  ISETP.NE.AND P4, PT, R3, 0x1, PT ;  /* 0x000000010300780c */ /* 0x000fe20003f85270 */
[----:B------:R-:W-:Y:S01]  /*3bc0*/  IMAD.HI.U32 R13, R10, R7, RZ ;  /* 0x000000070a0d7227 */ /* 0x000fe200078e00ff */
[----:B------:R-:W-:Y:S02]  /*3bd0*/  SHF.R.U32.HI R9, RZ, R17, R9 ;  /* 0x00000011ff097219 */ /* 0x000fe40000011609 */
[----:B------:R-:W-:Y:S01]  /*3be0*/  SEL R0, R19, R0, !P0 ;  /* 0x0000000013007207 */ /* 0x000fe20004000000 */
[----:B------:R-:W-:Y:S01]  /*3bf0*/  IMAD.HI.U32 R12, R11, R16, RZ ;  /* 0x000000100b0c7227 */ /* 0x000fe200078e00ff */
[----:B------:R-:W-:Y:S03]  /*3c00*/  SEL R9, R24, R9, !P4 ;  /* 0x0000000918097207 */ /* 0x000fe60006000000 */
[-C--:B------:R-:W-:Y:S01]  /*3c10*/  IMAD.HI.U32 R8, R0, R4.reuse, RZ ;  /* 0x0000000400087227 */ /* 0x080fe200078e00ff */
[----:B------:R-:W-:Y:S03]  /*3c20*/  SHF.R.U32.HI R12, RZ, R17, R12 ;  /* 0x00000011ff0c7219 */ /* 0x000fe6000001160c */
[----:B------:R-:W-:Y:S01]  /*3c30*/  IMAD.HI.U32 R2, R9, R4, RZ ;  /* 0x0000000409027227 */ /* 0x000fe200078e00ff */
[-C--:B------:R-:W-:Y:S02]  /*3c40*/  @P2 SHF.R.U32.HI R0, RZ, R5.reuse, R8 ;  /* 0x00000005ff002219 */ /* 0x080fe40000011608 */
[----:B------:R-:W-:Y:S02]  /*3c50*/  SHF.R.U32.HI R8, RZ, R18, R13 ;  /* 0x00000012ff087219 */ /* 0x000fe4000001160d */
[----:B------:R-:W-:Y:S01]  /*3c60*/  @P2 SHF.R.U32.HI R9, RZ, R5, R2 ;  /* 0x00000005ff092219 */ /* 0x000fe20000011602 */
[----:B------:R-:W-:Y:S01]  /*3c70*/  IMAD R0, R40, R0, RZ ;  /* 0x0000000028007224 */ /* 0x000fe200078e02ff */
[----:B------:R-:W-:Y:S02]  /*3c80*/  SEL R8, R10, R8, !P0 ;  /* 0x000000080a087207 */ /* 0x000fe40004000000 */
[----:B------:R-:W-:Y:S01]  /*3c90*/  SEL R2, R11, R12, !P4 ;  /* 0x0000000c0b027207 */ /* 0x000fe20006000000 */
[----:B------:R-:W-:Y:S01]  /*3ca0*/  IMAD R12, R40, R9, RZ ;  /* 0x00000009280c7224 */ /* 0x000fe200078e02ff */
[C---:B------:R-:W-:Y:S01]  /*3cb0*/  ISETP.GE.AND P0, PT, R8.reuse, R0, PT ;  /* 0x000000000800720c */ /* 0x040fe20003f06270 */
[----:B------:R-:W-:Y:S03]  /*3cc0*/  IMAD.HI.U32 R0, R8, R4, RZ ;  /* 0x0000000408007227 */ /* 0x000fe600078e00ff */
[----:B------:R-:W-:Y:S02]  /*3cd0*/  ISETP.GE.OR P0, PT, R2, R12, P0 ;  /* 0x0000000c0200720c */ /* 0x000fe40000706670 */
[-C--:B------:R-:W-:Y:S04]  /*3ce0*/  SHF.R.U32.HI R0, RZ, R5.reuse, R0 ;  /* 0x00000005ff007219 */ /* 0x080fe80000011600 */
[----:B------:R-:W-:Y:S05]  /*3cf0*/  SEL R13, R8, R0, !P2 ;  /* 0x00000000080d7207 */ /* 0x000fea0005000000 */
[----:B------:R-:W-:Y:S02]  /*3d00*/  IMAD.MOV R12, RZ, RZ, -R13 ;  /* 0x000000ffff0c7224 */ /* 0x000fe400078e0a0d */
[----:B------:R-:W-:Y:S04]  /*3d10*/  @!P0 IMAD.HI.U32 R0, R2, R4, RZ ;  /* 0x0000000402008227 */ /* 0x000fe800078e00ff */
[----:B------:R-:W-:Y:S01]  /*3d20*/  IMAD R12, R40, R12, R8 ;  /* 0x0000000c280c7224 */ /* 0x000fe200078e0208 */
[----:B------:R-:W-:Y:S04]  /*3d30*/  @!P0 SHF.R.U32.HI R0, RZ, R5, R0 ;  /* 0x00000005ff008219 */ /* 0x000fe80000011600 */
[----:B------:R-:W-:Y:S04]  /*3d40*/  @!P0 SEL R0, R2, R0, !P2 ;  /* 0x0000000002008207 */ /* 0x000fe80005000000 */
[----:B------:R-:W-:Y:S01]  /*3d50*/  @!P0 IADD3 R13, PT, PT, R13, -R0, RZ ;  /* 0x800000000d0d8210 */ /* 0x000fe20007ffe0ff */
[----:B------:R-:W-:Y:S01]  /*3d60*/  @!P0 IMAD R0, R9, R12, R0 ;  /* 0x0000000c09008224 */ /* 0x000fe200078e0200 */
[----:B------:R-:W-:Y:S01]  /*3d70*/  IADD3 R9, PT, PT, -R8, RZ, RZ ;  /* 0x000000ff08097210 */ /* 0x000fe20007ffe1ff */
[--C-:B------:R-:W-:Y:S02]  /*3d80*/  IMAD.MOV R12, RZ, RZ, -R2.reuse ;  /* 0x000000ffff0c7224 */ /* 0x100fe400078e0a02 */
[----:B------:R-:W-:Y:S02]  /*3d90*/  @!P0 IMAD R8, R13, R40, R2 ;  /* 0x000000280d088224 */ /* 0x000fe400078e0202 */
[----:B------:R-:W-:Y:S02]  /*3da0*/  @!P0 IMAD.MOV.U32 R2, RZ, RZ, R0 ;  /* 0x000000ffff028224 */ /* 0x000fe400078e0000 */
[----:B------:R-:W-:Y:S02]  /*3db0*/  IMAD R11, R3, R12, R11 ;  /* 0x0000000c030b7224 */ /* 0x000fe400078e020b */
[----:B------:R-:W-:Y:S02]  /*3dc0*/  IMAD R10, R6, R9, R10 ;  /* 0x00000009060a7224 */ /* 0x000fe400078e020a */
[----:B------:R-:W-:Y:S02]  /*3dd0*/  IMAD R11, R2, R3, R11 ;  /* 0x00000003020b7224 */ /* 0x000fe400078e020b */
[----:B------:R-:W-:Y:S02]  /*3de0*/  IMAD R10, R8, R6, R10 ;  /* 0x00000006080a7224 */ /* 0x000fe400078e020a */
.L_x_68:
[----:B------:R-:W-:Y:S05]  /*3df0*/  BRA.U UP1, `(.L_x_69) ;  /* 0x0000000101107547 */ /* 0x000fea000b800000 */
[----:B------:R-:W-:Y:S04]  /*3e00*/  MOV R2, UR6 ;  /* 0x0000000600027c02 */ /* 0x000fe80008000f00 */
[----:B------:R-:W-:Y:S04]  /*3e10*/  SHF.L.U32 R2, R2, 0x1f, RZ ;  /* 0x0000001f02027819 */ /* 0x000fe800000006ff */
[----:B------:R-:W2:Y:S02]  /*3e20*/  SYNCS.PHASECHK.TRANS64.TRYWAIT P0, [UR7+0x78], R2 ;  /* 0x00007802ff0075a7 */ /* 0x000ea40008001107 */
[----:B--2---:R-:W-:Y:S05]  /*3e30*/  @!P0 BRA `(.L_x_70) ;  /* 0x0000005400a08947 */ /* 0x004fea0003800000 */
.L_x_69:
[----:B------:R-:W-:Y:S02]  /*3e40*/  R2UR UR35, R15 ;  /* 0x000000000f2372ca */ /* 0x000fe400000e0000 */
[----:B------:R-:W-:Y:S02]  /*3e50*/  R2UR UR34, R14 ;  /* 0x000000000e2272ca */ /* 0x000fe400000e0000 */
[----:B------:R-:W-:Y:S02]  /*3e60*/  ISETP.NE.U32.AND P2, PT, RZ, UR4, PT ;  /* 0x00000004ff007c0c */ /* 0x000fe4000bf45070 */
[----:B------:R-:W-:Y:S02]  /*3e70*/  SHF.L.U32 R14, R29, 0x1f, RZ ;  /* 0x0000001f1d0e7819 */ /* 0x000fe400000006ff */
[----:B------:R-:W-:Y:S05]  /*3e80*/  ISETP.NE.AND.EX P2, PT, RZ, UR5, PT, P2 ;  /* 0x00000005ff007c0c */ /* 0x000fea000bf45320 */
[----:B------:R-:W-:Y:S02]  /*3e90*/  USHF.L.U32 UR35, UR35, 0x6, URZ ;  /* 0x0000000623237899 */ /* 0x000fe400080006ff */
[----:B------:R-:W-:Y:S01]  /*3ea0*/  USHF.L.U32 UR34, UR34, 0x8, URZ ;  /* 0x0000000822227899 */ /* 0x000fe200080006ff */
[----:B------:R-:W-:Y:S11]  /*3eb0*/  BRA.U !UP3, `(.L_x_71) ;  /* 0x000000010b347547 */ /* 0x000ff6000b800000 */
[----:B------:R-:W-:Y:S01]  /*3ec0*/  UPLOP3.LUT UP0, UPT, UPT, UPT, UP2, 0x80, 0x8 ;  /* 0x000000000008789c */ /* 0x000fe20003f0f020 */
[----:B--2---:R-:W-:Y:S02]  /*3ed0*/  HFMA2 R0, -RZ, RZ, 0, 5.9604644775390625e-08 ;  /* 0x00000001ff007431 */ /* 0x004fe400000001ff */
[----:B------:R-:W-:Y:S03]  /*3ee0*/  IMAD.MOV.U32 R96, RZ, RZ, 0x1 ;  /* 0x00000001ff607424 */ /* 0x000fe600078e00ff */
[----:B------:R-:W-:Y:S05]  /*3ef0*/  PLOP3.LUT P0, PT, PT, PT, UP0, 0x80, 0x8 ;  /* 0x000000000008781c */ /* 0x000fea0003f0f008 */
[----:B------:R-:W2:Y:S01]  /*3f00*/  @UP0 LDCU.64 UR10, c[0x0][0x888] ;  /* 0x00011100ff0a07ac */ /* 0x000ea20008000a00 */
[----:B------:R-:W-:Y:S07]  /*3f10*/  @UP0 UIMAD UR8, UR36, UR4, URZ ;  /* 0x00000004240802a4 */ /* 0x000fee000f8e02ff */
[----:B------:R-:W-:Y:S01]  /*3f20*/  @!P0 PRMT R96, R0, 0x7610, R96 ;  /* 0x0000761000608816 */ /* 0x000fe20000000060 */
[----:B--2---:R-:W-:Y:S03]  /*3f30*/  @UP0 UIMAD.WIDE UR10, UR8, 0x4, UR10 ;  /* 0x00000004080a08a5 */ /* 0x004fe6000f8e020a */
[----:B------:R-:W2:Y:S03]  /*3f40*/  @!UP0 LDCU UR8, c[0x0][0x880] ;  /* 0x00011000ff0887ac */ /* 0x000ea60008000800 */
[----:B------:R-:W-:Y:S01]  /*3f50*/  IMAD.U32 R8, RZ, RZ, UR10 ;  /* 0x0000000aff087e24 */ /* 0x000fe2000f8e00ff */
[----:B------:R-:W-:Y:S05]  /*3f60*/  MOV R9, UR11 ;  /* 0x0000000b00097c02 */ /* 0x000fea0008000f00 */
[----:B-----5:R3:W5:Y:S02]  /*3f70*/  @P0 LDG.E R49, desc[UR46][R8.64] ;  /* 0x0000002e08310981 */ /* 0x020764000c1e1900 */
[----:B--23--:R-:W-:Y:S07]  /*3f80*/  @!P0 IMAD.U32 R49, RZ, RZ, UR8 ;  /* 0x00000008ff318e24 */ /* 0x00cfee000f8e00ff */
.L_x_71:
[----:B-----5:R-:W-:Y:S01]  /*3f90*/  @!P2 FSETP.EQ.AND P0, PT, R49, RZ, PT ;  /* 0x000000ff3100a20b */ /* 0x020fe20003f02000 */
[----:B------:R-:W-:Y:S01]  /*3fa0*/  @!UPT UIADD3 URZ, UPT, UPT, URZ, URZ, URZ ;  /* 0x000000fffffff290 */ /* 0x000fe2000fffe0ff */
[----:B------:R-:W-:Y:S11]  /*3fb0*/  @!P2 BRA `(.L_x_72) ;  /* 0x000000000014a947 */ /* 0x000ff60003800000 */
[----:B------:R-:W-:Y:S02]  /*3fc0*/  LOP3.LUT P2, RZ, R96, 0xff, RZ, 0xc0, !PT ;  /* 0x000000ff60ff7812 */ /* 0x000fe4000784c0ff */
[----:B------:R-:W-:Y:S04]  /*3fd0*/  PLOP3.LUT P0, PT, PT, PT, UP0, 0x80, 0x8 ;  /* 0x000000000008781c */ /* 0x000fe80003f0f008 */
[----:B------:R-:W-:Y:S07]  /*3fe0*/  PLOP3.LUT P0, PT, P0, PT, PT, 0x8, 0x80 ;  /* 0x000000000080781c */ /* 0x000fee000070e170 */
[----:B------:R-:W-:Y:S11]  /*3ff0*/  @P2 FSETP.EQ.AND P0, PT, R49, RZ, PT ;  /* 0x000000ff3100220b */ /* 0x000ff60003f02000 */
[----:B------:R-:W-:Y:S02]  /*4000*/  @!UPT UIADD3 URZ, UPT, UPT, URZ, URZ, URZ ;  /* 0x000000fffffff290 */ /* 0x000fe4000fffe0ff */
.L_x_72:
[----:B------:R-:W3:Y:S01]  /*4010*/  SYNCS.PHASECHK.TRANS64.TRYWAIT P2, [UR7+0x50], R14 ;  /* 0x0000500eff0075a7 */ /* 0x000ee20008041107 */
[----:B------:R-:W-:Y:S04]  /*4020*/  ELECT P4, URZ, PT ;  /* 0x0000000000ff782f */ /* 0x000fe80003880000 */
[----:B------:R-:W-:Y:S11]  /*4030*/  PLOP3.LUT P4, PT, P0, P4, PT, 0xf2, 0x2f ;  /* 0x00000000002f781c */ /* 0x000ff60000789e72 */
[----:B------:R-:W-:Y:S02]  /*4040*/  @!UPT UIADD3 URZ, UPT, UPT, URZ, URZ, URZ ;  /* 0x000000fffffff290 */ /* 0x000fe4000fffe0ff */
[----:B-1----:R-:W-:Y:S05]  /*4050*/  @!P4 IADD3 R8, P0, PT, R30, 0x580, RZ ;  /* 0x000005801e08c810 */ /* 0x002fea0007f1e0ff */
[----:B--2---:R-:W-:Y:S01]  /*4060*/  @!P4 IMAD.X R2, RZ, RZ, R31, P0 ;  /* 0x000000ffff02c224 */ /* 0x004fe200000e061f */
[----:B---3--:R-:W-:Y:S07]  /*4070*/  @!P2 BRA `(.L_x_73) ;  /* 0x000000540028a947 */ /* 0x008fee0003800000 */
.L_x_152:
[----:B------:R-:W-:Y:S01]  /*4080*/  @!P4 R2UR UR8, R2 ;  /* 0x000000000208c2ca */ /* 0x000fe200000e0000 */
[----:B------:R-:W-:Y:S01]  /*4090*/  VOTEU.ALL UP1, P4 ;  /* 0x0000000000ff7886 */ /* 0x000fe20002020000 */
[----:B------:R-:W-:Y:S01]  /*40a0*/  @!P4 R2UR UR9, R8 ;  /* 0x000000000809c2ca */ /* 0x000fe200000e0000 */
[----:B-1----:R-:W-:Y:S01]  /*40b0*/  @!P4 IMAD.MOV.U32 R0, RZ, RZ, 0x1000 ;  /* 0x00001000ff00c424 */ /* 0x002fe200078e00ff */
[----:B------:R-:W-:Y:S01]  /*40c0*/  UMOV UR10, 0x0 ;  /* 0x00000000000a7882 */ /* 0x000fe20000000000 */
[----:B------:R-:W-:Y:S01]  /*40d0*/  UMOV UR11, 0x10000000 ;  /* 0x10000000000b7882 */ /* 0x000fe20000000000 */
[----:B------:R-:W-:Y:S01]  /*40e0*/  @!UP1 UIADD3 UR32, UPT, UPT, UR7, 0x200, URZ ;  /* 0x0000020007209890 */ /* 0x000fe2000fffe0ff */
[----:B------:R-:W-:Y:S06]  /*40f0*/  VOTEU.ALL UP1, P4 ;  /* 0x0000000000ff7886 */ /* 0x000fec0002020000 */
[----:B------:R-:W-:Y:S01]  /*4100*/  IMAD.U32 R9, RZ, RZ, UR8 ;  /* 0x00000008ff097e24 */ /* 0x000fe2000f8e00ff */
[----:B------:R-:W-:Y:S01]  /*4110*/  UPRMT UR8, UR37, 0x654, UR33 ;  /* 0x0000065425087896 */ /* 0x000fe20008000021 */
[----:B------:R-:W-:Y:S03]  /*4120*/  IMAD.U32 R8, RZ, RZ, UR9 ;  /* 0x00000009ff087e24 */ /* 0x000fe6000f8e00ff */
[----:B------:R-:W-:Y:S02]  /*4130*/  @!P4 R2UR UR15, R9 ;  /* 0x00000000090fc2ca */ /* 0x000fe400000e0000 */
[----:B------:R-:W-:Y:S02]  /*4140*/  @!P4 R2UR UR14, R8 ;  /* 0x00000000080ec2ca */ /* 0x000fe400000e0000 */
[----:B------:R-:W-:Y:S05]  /*4150*/  @!P4 IADD3 R8, P0, PT, R30, 0x580, RZ ;  /* 0x000005801e08c810 */ /* 0x000fea0007f1e0ff */
[----:B------:R-:W-:Y:S06]  /*4160*/  @!P4 IMAD.X R2, RZ, RZ, R31, P0 ;  /* 0x000000ffff02c224 */ /* 0x000fec00000e061f */
[----:B------:R1:W-:Y:S01]  /*4170*/  @!UP1 UTMALDG.3D [UR32], [UR14], desc[UR10] ;  /* 0x00000a200e0095b4 */ /* 0x0003e20008011000 */
[----:B------:R1:W-:Y:S01]  /*4180*/  @!P4 SYNCS.ARRIVE.TRANS64.RED.A0TR RZ, [UR7+0x30], R0 ;  /* 0x00003000ffffc9a7 */ /* 0x0003e20008300407 */
[----:B------:R-:W-:Y:S01]  /*4190*/  SYNCS.ARRIVE.TRANS64.RED.A1T0 RZ, [UR8], RZ ;  /* 0x000000ffffff79a7 */ /* 0x000fe20008100408 */
[----:B------:R-:W2:Y:S02]  /*41a0*/  SYNCS.PHASECHK.TRANS64.TRYWAIT P2, [UR7+0x58], R14 ;  /* 0x0000580eff0075a7 */ /* 0x000ea40008041107 */
[----:B-12---:R-:W-:Y:S05]  /*41b0*/  @!P2 BRA `(.L_x_74) ;  /* 0x0000005000f0a947 */ /* 0x006fea0003800000 */
.L_x_154:
[----:B------:R-:W-:Y:S01]  /*41c0*/  @!P4 R2UR UR8, R2 ;  /* 0x000000000208c2ca */ /* 0x000fe200000e0000 */
[----:B------:R-:W-:Y:S01]  /*41d0*/  VOTEU.ALL UP1, P4 ;  /* 0x0000000000ff7886 */ /* 0x000fe20002020000 */
[----:B------:R-:W-:Y:S01]  /*41e0*/  @!P4 R2UR UR9, R8 ;  /* 0x000000000809c2ca */ /* 0x000fe200000e0000 */
[----:B-1----:R-:W-:Y:S01]  /*41f0*/  @!P4 IMAD.MOV.U32 R0, RZ, RZ, 0x1000 ;  /* 0x00001000ff00c424 */ /* 0x002fe200078e00ff */
[----:B------:R-:W-:Y:S01]  /*4200*/  UMOV UR10, 0x0 ;  /* 0x00000000000a7882 */ /* 0x000fe20000000000 */
[----:B------:R-:W-:Y:S01]  /*4210*/  UMOV UR11, 0x10000000 ;  /* 0x10000000000b7882 */ /* 0x000fe20000000000 */
[----:B------:R-:W-:Y:S02]  /*4220*/  @!UP1 UIADD3 UR26, UPT, UPT, UR34, 0x40, URZ ;  /* 0x00000040221a9890 */ /* 0x000fe4000fffe0ff */
[----:B------:R-:W-:Y:S01]  /*4230*/  @!UP1 UIADD3 UR24, UPT, UPT, UR7, 0x1200, URZ ;  /* 0x0000120007189890 */ /* 0x000fe2000fffe0ff */
[----:B------:R-:W-:Y:S01]  /*4240*/  VOTEU.ALL UP1, P4 ;  /* 0x0000000000ff7886 */ /* 0x000fe20002020000 */
[----:B------:R-:W-:Y:S01]  /*4250*/  UMOV UR27, UR35 ;  /* 0x00000023001b7c82 */ /* 0x000fe20008000000 */
[----:B------:R-:W-:Y:S02]  /*4260*/  UMOV UR28, UR36 ;  /* 0x00000024001c7c82 */ /* 0x000fe40008000000 */
        /* <DEDUP_REMOVED lines=12> */
.L_x_156:
[----:B------:R-:W2:Y:S01]  /*4330*/  LDC.64 R12, c[0x0][0xb18] ;  /* 0x0002c600ff0c7b82 */ /* 0x000ea20000000a00 */
[----:B------:R-:W-:Y:S01]  /*4340*/  @!P4 R2UR UR8, R2 ;  /* 0x000000000208c2ca */ /* 0x000fe200000e0000 */
[----:B------:R-:W-:Y:S01]  /*4350*/  VOTEU.ALL UP1, P4 ;  /* 0x0000000000ff7886 */ /* 0x000fe20002020000 */
[----:B------:R-:W-:Y:S01]  /*4360*/  @!P4 R2UR UR9, R8 ;  /* 0x000000000809c2ca */ /* 0x000fe200000e0000 */
[----:B-1----:R-:W-:Y:S01]  /*4370*/  @!P4 IMAD.MOV.U32 R0, RZ, RZ, 0x1000 ;  /* 0x00001000ff00c424 */ /* 0x002fe200078e00ff */
[----:B------:R-:W-:Y:S03]  /*4380*/  UMOV UR10, 0x0 ;  /* 0x00000000000a7882 */ /* 0x000fe60000000000 */
[----:B------:R-:W1:Y:S01]  /*4390*/  @!P1 LDC R2, c[0x0][0xb0c] ;  /* 0x0002c300ff029b82 */ /* 0x000e620000000800 */
[----:B------:R-:W-:Y:S01]  /*43a0*/  @!UP1 UIADD3 UR18, UPT, UPT, UR34, 0x80, URZ ;  /* 0x0000008022129890 */ /* 0x000fe2000fffe0ff */
[----:B------:R-:W-:Y:S01]  /*43b0*/  @P3 SHF.R.U32.HI R26, RZ, 0x10, R21 ;  /* 0x00000010ff1a3819 */ /* 0x000fe20000011615 */
[----:B------:R-:W-:Y:S01]  /*43c0*/  @!UP1 UIADD3 UR16, UPT, UPT, UR7, 0x2200, URZ ;  /* 0x0000220007109890 */ /* 0x000fe2000fffe0ff */
[----:B------:R-:W-:Y:S01]  /*43d0*/  VIADD R28, R28, 0x1 ;  /* 0x000000011c1c7836 */ /* 0x000fe20000000000 */
[----:B------:R-:W-:Y:S01]  /*43e0*/  VOTEU.ALL UP1, P4 ;  /* 0x0000000000ff7886 */ /* 0x000fe20002020000 */
[----:B------:R-:W-:Y:S01]  /*43f0*/  UMOV UR11, 0x10000000 ;  /* 0x10000000000b7882 */ /* 0x000fe20000000000 */
[----:B------:R-:W-:Y:S01]  /*4400*/  UMOV UR19, UR35 ;  /* 0x0000002300137c82 */ /* 0x000fe20008000000 */
[----:B------:R-:W-:Y:S01]  /*4410*/  IMAD.U32 R9, RZ, RZ, UR8 ;  /* 0x00000008ff097e24 */ /* 0x000fe2000f8e00ff */
[----:B------:R-:W-:Y:S01]  /*4420*/  UMOV UR20, UR36 ;  /* 0x0000002400147c82 */ /* 0x000fe20008000000 */
[----:B------:R-:W-:Y:S01]  /*4430*/  IMAD.U32 R8, RZ, RZ, UR9 ;  /* 0x00000009ff087e24 */ /* 0x000fe2000f8e00ff */
[----:B------:R-:W-:Y:S02]  /*4440*/  UPRMT UR8, UR37, 0x654, UR17 ;  /* 0x0000065425087896 */ /* 0x000fe40008000011 */
[----:B------:R-:W-:Y:S02]  /*4450*/  @!P4 R2UR UR15, R9 ;  /* 0x00000000090fc2ca */ /* 0x000fe400000e0000 */
[----:B------:R-:W-:Y:S02]  /*4460*/  @!P4 R2UR UR14, R8 ;  /* 0x00000000080ec2ca */ /* 0x000fe400000e0000 */
[----:B------:R-:W3:Y:S11]  /*4470*/  LDC.64 R8, c[0x0][0xb10] ;  /* 0x0002c400ff087b82 */ /* 0x000ef60000000a00 */
[----:B------:R1:W-:Y:S01]  /*4480*/  @!UP1 UTMALDG.3D [UR16], [UR14], desc[UR10] ;  /* 0x00000a100e0095b4 */ /* 0x0003e20008011000 */
[----:B------:R5:W-:Y:S01]  /*4490*/  @!P4 SYNCS.ARRIVE.TRANS64.RED.A0TR RZ, [UR7+0x40], R0 ;  /* 0x00004000ffffc9a7 */ /* 0x000be20008300407 */
[C---:B---3--:R-:W-:Y:S01]  /*44a0*/  @!P1 IMAD.HI.U32 R8, R11.reuse, R8, RZ ;  /* 0x000000080b089227 */ /* 0x048fe200078e00ff */
[----:B--2---:R-:W-:Y:S02]  /*44b0*/  @!P1 ISETP.NE.AND P0, PT, R12, 0x1, PT ;  /* 0x000000010c00980c */ /* 0x004fe40003f05270 */
[----:B-1----:R-:W-:Y:S01]  /*44c0*/  @!P1 ISETP.NE.AND P2, PT, R2, 0x1, PT ;  /* 0x000000010200980c */ /* 0x002fe20003f45270 */
[----:B------:R-:W-:Y:S01]  /*44d0*/  SYNCS.ARRIVE.TRANS64.RED.A1T0 RZ, [UR8], RZ ;  /* 0x000000ffffff79a7 */ /* 0x000fe20008100408 */
[C---:B------:R-:W-:Y:S01]  /*44e0*/  @!P1 IMAD.HI.U32 R13, R10.reuse, R13, RZ ;  /* 0x0000000d0a0d9227 */ /* 0x040fe200078e00ff */
[----:B------:R-:W-:Y:S04]  /*44f0*/  @!P1 SHF.R.U32.HI R8, RZ, R9, R8 ;  /* 0x00000009ff089219 */ /* 0x000fe80000011608 */
[----:B------:R-:W-:Y:S01]  /*4500*/  @!P1 SEL R8, R11, R8, !P2 ;  /* 0x000000080b089207 */ /* 0x000fe20005000000 */
[----:B------:R-:W1:Y:S01]  /*4510*/  SYNCS.PHASECHK.TRANS64.TRYWAIT P5, [UR7+0x68], R14 ;  /* 0x0000680eff0075a7 */ /* 0x000e6200080a1107 */
[----:B-----5:R-:W2:Y:S02]  /*4520*/  @!P1 LDC R0, c[0x0][0xb20] ;  /* 0x0002c800ff009b82 */ /* 0x020ea40000000800 */
[----:B--2---:R-:W-:Y:S04]  /*4530*/  @!P1 SHF.R.U32.HI R0, RZ, R0, R13 ;  /* 0x00000000ff009219 */ /* 0x004fe8000001160d */
[----:B------:R-:W-:Y:S05]  /*4540*/  @!P1 SEL R9, R10, R0, !P0 ;  /* 0x000000000a099207 */ /* 0x000fea0004000000 */
[----:B------:R-:W-:Y:S02]  /*4550*/  @!P1 IMAD.IADD R0, R9, 0x1, -R8 ;  /* 0x0000000109009824 */ /* 0x000fe400078e0a08 */
[----:B------:R-:W-:Y:S02]  /*4560*/  @!P1 IMAD.IADD R8, R8, 0x1, -R9 ;  /* 0x0000000108089824 */ /* 0x000fe400078e0a09 */
[----:B------:R-:W-:Y:S02]  /*4570*/  @!P1 IMAD R11, R0, R2, R11 ;  /* 0x00000002000b9224 */ /* 0x000fe400078e020b */
[----:B------:R-:W-:Y:S01]  /*4580*/  @!P1 IMAD R10, R8, R12, R10 ;  /* 0x0000000c080a9224 */ /* 0x000fe200078e020a */
[----:B-1----:R-:W-:Y:S06]  /*4590*/  @!P5 BRA `(.L_x_76) ;  /* 0x000000500028d947 */ /* 0x002fec0003800000 */
.L_x_158:
[----:B------:R-:W-:Y:S01]  /*45a0*/  @!P4 IADD3 R2, P0, PT, R30, 0x580, RZ ;  /* 0x000005801e02c810 */ /* 0x000fe20007f1e0ff */
[----:B------:R-:W-:Y:S01]  /*45b0*/  VOTEU.ALL UP1, P4 ;  /* 0x0000000000ff7886 */ /* 0x000fe20002020000 */
[----:B------:R-:W-:Y:S01]  /*45c0*/  UMOV UR18, 0x0 ;  /* 0x0000000000127882 */ /* 0x000fe20000000000 */
[----:B------:R-:W-:Y:S01]  /*45d0*/  UMOV UR19, 0x10000000 ;  /* 0x1000000000137882 */ /* 0x000fe20000000000 */
[----:B------:R-:W-:Y:S01]  /*45e0*/  @!P4 R2UR UR9, R2 ;  /* 0x000000000209c2ca */ /* 0x000fe200000e0000 */
[----:B-1----:R-:W-:Y:S01]  /*45f0*/  @!P4 IMAD.X R0, RZ, RZ, R31, P0 ;  /* 0x000000ffff00c224 */ /* 0x002fe200000e061f */
[----:B------:R-:W-:Y:S01]  /*4600*/  @!UP1 UIADD3 UR10, UPT, UPT, UR34, 0xc0, URZ ;  /* 0x000000c0220a9890 */ /* 0x000fe2000fffe0ff */
[----:B------:R-:W-:Y:S01]  /*4610*/  ISETP.NE.AND P0, PT, R28, 0x2, PT ;  /* 0x000000021c00780c */ /* 0x000fe20003f05270 */
[----:B------:R-:W-:Y:S01]  /*4620*/  UMOV UR11, UR35 ;  /* 0x00000023000b7c82 */ /* 0x000fe20008000000 */
[----:B------:R-:W-:Y:S01]  /*4630*/  UMOV UR12, UR36 ;  /* 0x00000024000c7c82 */ /* 0x000fe20008000000 */
[----:B------:R-:W-:Y:S01]  /*4640*/  @!P4 R2UR UR8, R0 ;  /* 0x000000000008c2ca */ /* 0x000fe200000e0000 */
[----:B------:R-:W-:Y:S01]  /*4650*/  IMAD.IADD R14, R10, 0x1, R94 ;  /* 0x000000010a0e7824 */ /* 0x000fe200078e025e */
[----:B------:R-:W-:Y:S01]  /*4660*/  @P3 R2UR UR36, R26 ;  /* 0x000000001a2432ca */ /* 0x000fe200000e0000 */
[----:B------:R-:W-:Y:S01]  /*4670*/  IMAD.IADD R15, R11, 0x1, R95 ;  /* 0x000000010b0f7824 */ /* 0x000fe200078e025f */
[----:B------:R-:W-:Y:S02]  /*4680*/  SEL R0, RZ, 0x1, P0 ;  /* 0x00000001ff007807 */ /* 0x000fe40000000000 */
[----:B------:R-:W-:Y:S01]  /*4690*/  LOP3.LUT R29, R29, 0x1, RZ, 0x3c, !PT ;  /* 0x000000011d1d7812 */ /* 0x000fe200078e3cff */
[----:B------:R-:W-:Y:S01]  /*46a0*/  IMAD.U32 R8, RZ, RZ, UR9 ;  /* 0x00000009ff087e24 */ /* 0x000fe2000f8e00ff */
[----:B------:R-:W-:Y:S01]  /*46b0*/  @!UP1 UIADD3 UR9, UPT, UPT, UR7, 0x48, URZ ;  /* 0x0000004807099890 */ /* 0x000fe2000fffe0ff */
[----:B------:R-:W-:Y:S02]  /*46c0*/  LOP3.LUT R27, R27, R0, RZ, 0x3c, !PT ;  /* 0x000000001b1b7212 */ /* 0x000fe400078e3cff */
[----:B------:R-:W-:Y:S02]  /*46d0*/  SEL R28, R28, RZ, P0 ;  /* 0x000000ff1c1c7207 */ /* 0x000fe40000000000 */
[----:B------:R-:W-:Y:S01]  /*46e0*/  IMAD.U32 R9, RZ, RZ, UR8 ;  /* 0x00000008ff097e24 */ /* 0x000fe2000f8e00ff */
[----:B------:R-:W-:Y:S01]  /*46f0*/  @!P4 R2UR UR14, R8 ;  /* 0x00000000080ec2ca */ /* 0x000fe200000e0000 */
[----:B------:R-:W-:Y:S01]  /*4700*/  @!UP1 UIADD3 UR8, UPT, UPT, UR7, 0x3200, URZ ;  /* 0x0000320007089890 */ /* 0x000fe2000fffe0ff */
[----:B------:R-:W-:Y:S02]  /*4710*/  VOTEU.ALL UP1, P4 ;  /* 0x0000000000ff7886 */ /* 0x000fe40002020000 */
[----:B------:R-:W-:Y:S11]  /*4720*/  @!P4 R2UR UR15, R9 ;  /* 0x00000000090fc2ca */ /* 0x000ff600000e0000 */
[----:B------:R-:W-:Y:S02]  /*4730*/  @!UPT UIADD3 URZ, UPT, UPT, URZ, URZ, URZ ;  /* 0x000000fffffff290 */ /* 0x000fe4000fffe0ff */
[----:B------:R2:W-:Y:S01]  /*4740*/  @!UP1 UTMALDG.3D [UR8], [UR14], desc[UR18] ;  /* 0x000012080e0095b4 */ /* 0x0005e20008011000 */
[----:B------:R2:W-:Y:S01]  /*4750*/  @!P4 SYNCS.ARRIVE.TRANS64.RED.A0TR RZ, [UR7+0x48], R25 ;  /* 0x00004819ffffc9a7 */ /* 0x0005e20008300407 */
[----:B------:R-:W-:Y:S01]  /*4760*/  UPLOP3.LUT UP1, UPT, UPT, UPT, UPT, 0x80, 0x8 ;  /* 0x000000000008789c */ /* 0x000fe20003f2f070 */
[----:B------:R-:W-:Y:S01]  /*4770*/  SYNCS.ARRIVE.TRANS64.RED.A1T0 RZ, [UR13], RZ ;  /* 0x000000ffffff79a7 */ /* 0x000fe2000810040d */
[----:B------:R-:W-:Y:S09]  /*4780*/  @P3 BRA `(.L_x_77) ;  /* 0xfffffff000a03947 */ /* 0x000ff2000383ffff */
[----:B------:R-:W-:-:S04]  /*4790*/  SHF.L.U32 R2, R29, 0x1f, RZ ;  /* 0x0000001f1d027819 */ /* 0x000fc800000006ff */
[----:B------:R-:W1:Y:S02]  /*47a0*/  SYNCS.PHASECHK.TRANS64.TRYWAIT P0, [UR7+0x50], R2 ;  /* 0x00005002ff0075a7 */ /* 0x000e640008001107 */
[----:B-1----:R-:W-:Y:S05]  /*47b0*/  @!P0 BRA `(.L_x_78) ;  /* 0x0000004c00b88947 */ /* 0x002fea0003800000 */
.L_x_160:
[----:B------:R-:W3:Y:S02]  /*47c0*/  SYNCS.PHASECHK.TRANS64.TRYWAIT P0, [UR7+0x58], R2 ;  /* 0x00005802ff0075a7 */ /* 0x000ee40008001107 */
[----:B---3--:R-:W-:Y:S05]  /*47d0*/  @!P0 BRA `(.L_x_79) ;  /* 0x0000004c00c88947 */ /* 0x008fea0003800000 */
.L_x_162:
[----:B------:R-:W3:Y:S02]  /*47e0*/  SYNCS.PHASECHK.TRANS64.TRYWAIT P0, [UR7+0x60], R2 ;  /* 0x00006002ff0075a7 */ /* 0x000ee40008001107 */
[----:B---3--:R-:W-:Y:S05]  /*47f0*/  @!P0 BRA `(.L_x_80) ;  /* 0x0000004c00d88947 */ /* 0x008fea0003800000 */
.L_x_164:
[----:B-1----:R-:W-:-:S07]  /*4800*/  MOV R0, UR7 ;  /* 0x0000000700007c02 */ /* 0x002fce0008000f00 */
.L_x_81:
[----:B-1----:R-:W-:-:S04]  /*4810*/  SHF.L.U32 R2, R29, 0x1f, RZ ;  /* 0x0000001f1d027819 */ /* 0x002fc800000006ff */
[----:B------:R1:W3:Y:S03]  /*4820*/  SYNCS.PHASECHK.TRANS64.TRYWAIT P0, [R0+URZ+0x68], R2 ;  /* 0x00006802000075a7 */ /* 0x0002e600080011ff */
[----:B---3--:R-:W-:Y:S05]  /*4830*/  @!P0 NANOSLEEP.SYNCS 0x989680 ;  /* 0x009896800000895d */ /* 0x008fea0003900000 */
[----:B------:R-:W3:Y:S02]  /*4840*/  @!P0 SYNCS.PHASECHK.TRANS64 P0, [R0+URZ+0x68], R2 ;  /* 0x00006802000085a7 */ /* 0x000ee400080010ff */
[----:B--23--:R-:W-:Y:S05]  /*4850*/  @P0 EXIT ;  /* 0x000000000000094d */ /* 0x00cfea0003800000 */
[----:B------:R-:W-:Y:S05]  /*4860*/  BRA `(.L_x_81) ;  /* 0xfffffffc00e87947 */ /* 0x000fea000383ffff */
.L_x_66:
[----:B------:R-:W-:-:S06]  /*4870*/  UISETP.GE.AND UP1, UPT, UR8, 0x4, UPT ;  /* 0x000000040800788c */ /* 0x000fcc000bf26270 */
[----:B------:R-:W-:-:S13]  /*4880*/  PLOP3.LUT P0, PT, PT, PT, UP1, 0x80, 0x8 ;  /* 0x000000000008781c */ /* 0x000fda0003f0f018 */
[----:B------:R-:W-:Y:S05]  /*4890*/  @!P0 EXIT ;  /* 0x000000000000894d */ /* 0x000fea0003800000 */
[----:B------:R-:W-:Y:S01]  /*48a0*/  BAR.SYNC.DEFER_BLOCKING 0x6, 0xa0 ;  /* 0x0182800000007b1d */ /* 0x000fe20000010000 */
[C---:B------:R-:W-:Y:S01]  /*48b0*/  IMAD.SHL.U32 R3, R108.reuse, 0x40, RZ ;  /* 0x000000406c037824 */ /* 0x040fe200078e00ff */
[C---:B------:R-:W-:Y:S01]  /*48c0*/  LOP3.LUT R110, R108.reuse, 0x60, RZ, 0xc0, !PT ;  /* 0x000000606c6e7812 */ /* 0x040fe200078ec0ff */
[C---:B------:R-:W-:Y:S01]  /*48d0*/  IMAD.SHL.U32 R100, R108.reuse, 0x20, RZ ;  /* 0x000000206c647824 */ /* 0x040fe200078e00ff */
[----:B------:R-:W-:Y:S01]  /*48e0*/  CS2R R106, SRZ ;  /* 0x00000000006a7805 */ /* 0x000fe2000001ff00 */
[C---:B------:R-:W-:Y:S01]  /*48f0*/  IMAD.SHL.U32 R4, R108.reuse, 0x2, RZ ;  /* 0x000000026c047824 */ /* 0x040fe200078e00ff */
[----:B------:R-:W-:Y:S02]  /*4900*/  UMOV UR49, 0x400 ;  /* 0x0000040000317882 */ /* 0x000fe40000000000 */
[----:B------:R-:W1:Y:S01]  /*4910*/  LDC R99, c[0x0][0x370] ;  /* 0x0000dc00ff637b82 */ /* 0x000e620000000800 */
[----:B------:R-:W-:Y:S01]  /*4920*/  ULEA UR49, UR37, UR49, 0x18 ;  /* 0x0000003125317291 */ /* 0x000fe2000f8ec0ff */
[----:B------:R-:W-:Y:S01]  /*4930*/  LOP3.LUT R2, R3, 0x180, RZ, 0xc0, !PT ;  /* 0x0000018003027812 */ /* 0x000fe200078ec0ff */
[----:B------:R-:W-:Y:S01]  /*4940*/  IMAD.U32 R46, R108, 0x10000, RZ ;  /* 0x000100006c2e7824 */ /* 0x000fe200078e00ff */
[----:B------:R-:W-:Y:S01]  /*4950*/  LOP3.LUT R100, R100, 0xc00, RZ, 0xc0, !PT ;  /* 0x00000c0064647812 */ /* 0x000fe200078ec0ff */
[----:B------:R-:W-:Y:S01]  /*4960*/  UIADD3 UR4, UPT, UPT, UR49, 0x4200, URZ ;  /* 0x0000420031047890 */ /* 0x000fe2000fffe0ff */
[----:B------:R-:W-:Y:S01]  /*4970*/  LOP3.LUT R4, R2, 0x20, R4, 0xf8, !PT ;  /* 0x0000002002047812 */ /* 0x000fe200078ef804 */
[----:B------:R-:W-:Y:S01]  /*4980*/  IMAD.SHL.U32 R2, R108, 0x8, RZ ;  /* 0x000000086c027824 */ /* 0x000fe200078e00ff */
[----:B------:R-:W2:Y:S01]  /*4990*/  LDC R42, c[0x0][0xb0c] ;  /* 0x0002c300ff2a7b82 */ /* 0x000ea20000000800 */
[----:B------:R-:W-:Y:S01]  /*49a0*/  LOP3.LUT R100, R100, 0x40, R3, 0xf8, !PT ;  /* 0x0000004064647812 */ /* 0x000fe200078ef803 */
[----:B------:R-:W-:Y:S01]  /*49b0*/  IMAD.MOV.U32 R45, RZ, RZ, RZ ;  /* 0x000000ffff2d7224 */ /* 0x000fe200078e00ff */
[----:B------:R-:W-:Y:S01]  /*49c0*/  LOP3.LUT R46, R46, 0x600000, RZ, 0xc0, !PT ;  /* 0x006000002e2e7812 */ /* 0x000fe200078ec0ff */
[----:B------:R-:W-:Y:S01]  /*49d0*/  IMAD.MOV.U32 R112, RZ, RZ, RZ ;  /* 0x000000ffff707224 */ /* 0x000fe200078e00ff */
[----:B------:R-:W-:-:S02]  /*49e0*/  LOP3.LUT R108, R108, 0x2, RZ, 0xc0, !PT ;  /* 0x000000026c6c7812 */ /* 0x000fc400078ec0ff */
[----:B------:R-:W-:Y:S02]  /*49f0*/  CS2R R104, SRZ ;  /* 0x0000000000687805 */ /* 0x000fe4000001ff00 */
[----:B------:R-:W-:Y:S01]  /*4a00*/  LOP3.LUT R2, R4, 0x30, R2, 0x78, !PT ;  /* 0x0000003004027812 */ /* 0x000fe200078e7802 */
[----:B------:R-:W4:Y:S01]  /*4a10*/  LDC R97, c[0x0][0xb20] ;  /* 0x0002c800ff617b82 */ /* 0x000f220000000800 */
[----:B------:R-:W3:Y:S01]  /*4a20*/  LDS R0, [UR49+0x130] ;  /* 0x00013031ff007984 */ /* 0x000ee20008000800 */
[----:B------:R-:W-:Y:S01]  /*4a30*/  LOP3.LUT R100, R100, 0x200, R3, 0xf8, !PT ;  /* 0x0000020064647812 */ /* 0x000fe200078ef803 */
[----:B------:R-:W-:Y:S01]  /*4a40*/  IMAD.MOV R102, RZ, RZ, -R108 ;  /* 0x000000ffff667224 */ /* 0x000fe200078e0a6c */
[----:B------:R-:W1:Y:S01]  /*4a50*/  LDCU.64 UR52, c[0x0][0x348] ;  /* 0x00006900ff3477ac */ /* 0x000e620008000a00 */
[----:B------:R-:W-:Y:S01]  /*4a60*/  IMAD.U32 R109, RZ, RZ, UR4 ;  /* 0x00000004ff6d7e24 */ /* 0x000fe2000f8e00ff */
[----:B------:R-:W-:Y:S02]  /*4a70*/  LOP3.LUT R100, R100, R2, RZ, 0xfc, !PT ;  /* 0x0000000264647212 */ /* 0x000fe400078efcff */
[----:B------:R-:W1:Y:S01]  /*4a80*/  LDC R41, c[0x0][0xb30] ;  /* 0x0002cc00ff297b82 */ /* 0x000e620000000800 */
[----:B------:R-:W1:Y:S01]  /*4a90*/  LDCU.64 UR38, c[0x0][0x888] ;  /* 0x00011100ff2677ac */ /* 0x000e620008000a00 */
[----:B------:R-:W1:Y:S06]  /*4aa0*/  LDCU.64 UR44, c[0x0][0x890] ;  /* 0x00011200ff2c77ac */ /* 0x000e6c0008000a00 */
[----:B------:R-:W1:Y:S01]  /*4ab0*/  LDC.64 R92, c[0x0][0xb10] ;  /* 0x0002c400ff5c7b82 */ /* 0x000e620000000a00 */
[----:B------:R-:W-:-:S07]  /*4ac0*/  UIADD3 UR48, UPT, UPT, UR49, 0x200, URZ ;  /* 0x0000020031307890 */ /* 0x000fce000fffe0ff */
[----:B------:R-:W1:Y:S08]  /*4ad0*/  LDC.64 R38, c[0x0][0xb18] ;  /* 0x0002c600ff267b82 */ /* 0x000e700000000a00 */
[----:B------:R-:W1:Y:S08]  /*4ae0*/  LDC.64 R36, c[0x0][0xb28] ;  /* 0x0002ca00ff247b82 */ /* 0x000e700000000a00 */
[----:B------:R-:W1:Y:S01]  /*4af0*/  LDC.64 R90, c[0x0][0x8b0] ;  /* 0x00022c00ff5a7b82 */ /* 0x000e620000000a00 */
[----:B---3--:R-:W-:-:S07]  /*4b00*/  IMAD.IADD R46, R0, 0x1, R46 ;  /* 0x00000001002e7824 */ /* 0x008fce00078e022e */
[----:B------:R-:W3:Y:S08]  /*4b10*/  LDC.64 R88, c[0x0][0x8a8] ;  /* 0x00022a00ff587b82 */ /* 0x000ef00000000a00 */
[----:B--2-4-:R-:W1:Y:S02]  /*4b20*/  LDC R98, c[0x0][0x374] ;  /* 0x0000dd00ff627b82 */ /* 0x014e640000000800 */
.L_x_123:
[----:B------:R-:W-:Y:S02]  /*4b30*/  LEA R0, R112, UR49, 0x3 ;  /* 0x0000003170007c11 */ /* 0x000fe4000f8e18ff */
[----:B------:R-:W-:Y:S02]  /*4b40*/  SHF.L.U32 R2, R106, 0x1f, RZ ;  /* 0x0000001f6a027819 */ /* 0x000fe400000006ff */
[----:B------:R-:W-:Y:S02]  /*4b50*/  LEA R16, R112, UR49, 0x4 ;  /* 0x0000003170107c11 */ /* 0x000fe4000f8e20ff */
[----:B------:R-:W2:Y:S02]  /*4b60*/  SYNCS.PHASECHK.TRANS64.TRYWAIT P0, [R0+URZ+0x80], R2 ;  /* 0x00008002000075a7 */ /* 0x000ea400080011ff */
[----:B-12---:R-:W-:Y:S05]  /*4b70*/  @!P0 BRA `(.L_x_82) ;  /* 0x0000004c00108947 */ /* 0x006fea0003800000 */
.L_x_165:
[----:B------:R-:W4:Y:S01]  /*4b80*/  LDC.64 R10, c[0x0][0xb10] ;  /* 0x0002c400ff0a7b82 */ /* 0x000f220000000a00 */
[----:B------:R-:W3:Y:S01]  /*4b90*/  LDS.128 R16, [R16+0x110] ;  /* 0x0001100010107984 */ /* 0x000ee20000000c00 */
[----:B-1----:R-:W-:Y:S01]  /*4ba0*/  ISETP.NE.AND P1, PT, R41, 0x1, PT ;  /* 0x000000012900780c */ /* 0x002fe20003f25270 */
[----:B--2---:R-:W-:Y:S01]  /*4bb0*/  VIADD R0, R0, 0x90 ;  /* 0x0000009000007836 */ /* 0x004fe20000000000 */
[----:B------:R-:W-:Y:S04]  /*4bc0*/  ISETP.GE.AND P0, PT, R40, 0x1, PT ;  /* 0x000000012800780c */ /* 0x000fe80003f06270 */
[----:B------:R-:W1:Y:S01]  /*4bd0*/  LDC.64 R8, c[0x0][0xb18] ;  /* 0x0002c600ff087b82 */ /* 0x000e620000000a00 */
[----:B------:R-:W-:Y:S01]  /*4be0*/  PRMT R0, RZ, 0x654, R0 ;  /* 0x00000654ff007816 */ /* 0x000fe20000000000 */
[----:B------:R-:W-:Y:S01]  /*4bf0*/  @!PT LDS RZ, [RZ] ;  /* 0x00000000fffff984 */ /* 0x000fe20000000800 */
[----:B------:R-:W-:Y:S01]  /*4c00*/  @!PT LDS RZ, [RZ] ;  /* 0x00000000fffff984 */ /* 0x000fe20000000800 */
[----:B------:R-:W-:Y:S01]  /*4c10*/  @!PT LDS RZ, [RZ] ;  /* 0x00000000fffff984 */ /* 0x000fe20000000800 */
[----:B------:R-:W-:Y:S01]  /*4c20*/  @!PT LDS RZ, [RZ] ;  /* 0x00000000fffff984 */ /* 0x000fe20000000800 */
[----:B------:R2:W-:Y:S06]  /*4c30*/  MEMBAR.ALL.CTA ;  /* 0x0000000000007992 */ /* 0x0005ec0000008000 */
[----:B--2---:R-:W2:Y:S01]  /*4c40*/  FENCE.VIEW.ASYNC.S ;  /* 0x00000000000073c6 */ /* 0x004ea20000000000 */
[----:B------:R-:W1:Y:S08]  /*4c50*/  @!P1 LDC R12, c[0x0][0xb20] ;  /* 0x0002c800ff0c9b82 */ /* 0x000e700000000800 */
[----:B------:R-:W1:Y:S01]  /*4c60*/  @!P1 LDC R7, c[0x0][0xb0c] ;  /* 0x0002c300ff079b82 */ /* 0x000e620000000800 */
[----:B--2---:R2:W-:Y:S01]  /*4c70*/  SYNCS.ARRIVE.TRANS64.RED.A1T0 RZ, [R0+URZ], RZ ;  /* 0x000000ff00ff79a7 */ /* 0x0045e200081004ff */
[----:B---3--:R-:W-:Y:S04]  /*4c80*/  LOP3.LUT P4, RZ, R18, 0x1, RZ, 0xc0, !PT ;  /* 0x0000000112ff7812 */ /* 0x008fe8000788c0ff */
[----:B------:R-:W-:Y:S09]  /*4c90*/  P2R R111, PR, RZ, 0x10 ;  /* 0x00000010ff6f7803 */ /* 0x000ff20000000000 */
[----:B------:R-:W-:Y:S02]  /*4ca0*/  @P4 MOV R44, R16 ;  /* 0x00000010002c4202 */ /* 0x000fe40000000f00 */
[----:B------:R-:W-:Y:S01]  /*4cb0*/  @P4 LOP3.LUT R43, R17, 0xffff, RZ, 0xc0, !PT ;  /* 0x0000ffff112b4812 */ /* 0x000fe200078ec0ff */
[----:B--2-4-:R-:W-:Y:S06]  /*4cc0*/  @!P0 BRA `(.L_x_83) ;  /* 0x0000000000a48947 */ /* 0x014fec0003800000 */
[----:B------:R-:W-:Y:S01]  /*4cd0*/  IMAD.HI.U32 R0, R98, R39, RZ ;  /* 0x0000002762007227 */ /* 0x000fe200078e00ff */
[----:B------:R-:W-:Y:S02]  /*4ce0*/  ISETP.NE.AND P0, PT, R38, 0x1, PT ;  /* 0x000000012600780c */ /* 0x000fe40003f05270 */
[----:B------:R-:W-:Y:S01]  /*4cf0*/  ISETP.NE.AND P2, PT, R40, 0x1, PT ;  /* 0x000000012800780c */ /* 0x000fe20003f45270 */
[----:B------:R-:W-:Y:S01]  /*4d00*/  IMAD.HI.U32 R4, R99, R92, RZ ;  /* 0x0000005c63047227 */ /* 0x000fe200078e00ff */
[----:B------:R-:W-:Y:S02]  /*4d10*/  SHF.R.U32.HI R0, RZ, R97, R0 ;  /* 0x00000061ff007219 */ /* 0x000fe40000011600 */
[----:B------:R-:W-:Y:S01]  /*4d20*/  ISETP.NE.AND P3, PT, R42, 0x1, PT ;  /* 0x000000012a00780c */ /* 0x000fe20003f65270 */
[----:B------:R-:W-:Y:S01]  /*4d30*/  IMAD.HI.U32 R6, R43, R39, RZ ;  /* 0x000000272b067227 */ /* 0x000fe200078e00ff */
[-C--:B------:R-:W-:Y:S02]  /*4d40*/  SHF.R.U32.HI R4, RZ, R93.reuse, R4 ;  /* 0x0000005dff047219 */ /* 0x080fe40000011604 */
[----:B------:R-:W-:Y:S01]  /*4d50*/  SEL R0, R98, R0, !P0 ;  /* 0x0000000062007207 */ /* 0x000fe20004000000 */
[----:B------:R-:W-:Y:S01]  /*4d60*/  IMAD.HI.U32 R5, R44, R92, RZ ;  /* 0x0000005c2c057227 */ /* 0x000fe200078e00ff */
[----:B------:R-:W-:Y:S03]  /*4d70*/  SEL R4, R99, R4, !P3 ;  /* 0x0000000463047207 */ /* 0x000fe60005800000 */
[-C--:B------:R-:W-:Y:S01]  /*4d80*/  IMAD.HI.U32 R3, R0, R36.reuse, RZ ;  /* 0x0000002400037227 */ /* 0x080fe200078e00ff */
[----:B------:R-:W-:Y:S03]  /*4d90*/  SHF.R.U32.HI R5, RZ, R93, R5 ;  /* 0x0000005dff057219 */ /* 0x000fe60000011605 */
[----:B------:R-:W-:Y:S01]  /*4da0*/  IMAD.HI.U32 R2, R4, R36, RZ ;  /* 0x0000002404027227 */ /* 0x000fe200078e00ff */
[----:B------:R-:W-:Y:S02]  /*4db0*/  @P2 SHF.R.U32.HI R0, RZ, R37, R3 ;  /* 0x00000025ff002219 */ /* 0x000fe40000011603 */
[----:B------:R-:W-:Y:S02]  /*4dc0*/  SHF.R.U32.HI R3, RZ, R97, R6 ;  /* 0x00000061ff037219 */ /* 0x000fe40000011606 */
[----:B------:R-:W-:Y:S01]  /*4dd0*/  @P2 SHF.R.U32.HI R4, RZ, R37, R2 ;  /* 0x00000025ff042219 */ /* 0x000fe20000011602 */
[----:B------:R-:W-:Y:S01]  /*4de0*/  IMAD R0, R40, R0, RZ ;  /* 0x0000000028007224 */ /* 0x000fe200078e02ff */
[----:B------:R-:W-:Y:S02]  /*4df0*/  SEL R3, R43, R3, !P0 ;  /* 0x000000032b037207 */ /* 0x000fe40004000000 */
[----:B------:R-:W-:Y:S01]  /*4e00*/  SEL R2, R44, R5, !P3 ;  /* 0x000000052c027207 */ /* 0x000fe20005800000 */
[----:B------:R-:W-:Y:S01]  /*4e10*/  IMAD R5, R40, R4, RZ ;  /* 0x0000000428057224 */ /* 0x000fe200078e02ff */
[C---:B------:R-:W-:Y:S01]  /*4e20*/  ISETP.GE.AND P0, PT, R3.reuse, R0, PT ;  /* 0x000000000300720c */ /* 0x040fe20003f06270 */
[C---:B------:R-:W-:Y:S03]  /*4e30*/  IMAD.HI.U32 R0, R3.reuse, R36, RZ ;  /* 0x0000002403007227 */ /* 0x040fe600078e00ff */
[C---:B------:R-:W-:Y:S02]  /*4e40*/  ISETP.GE.OR P0, PT, R2.reuse, R5, P0 ;  /* 0x000000050200720c */ /* 0x040fe40000706670 */
[----:B------:R-:W-:Y:S04]  /*4e50*/  SHF.R.U32.HI R0, RZ, R37, R0 ;  /* 0x00000025ff007219 */ /* 0x000fe80000011600 */
[C---:B------:R-:W-:Y:S05]  /*4e60*/  SEL R6, R3.reuse, R0, !P2 ;  /* 0x0000000003067207 */ /* 0x040fea0005000000 */
        /* <DEDUP_REMOVED lines=14> */
[----:B------:R-:W-:Y:S07]  /*4f50*/  IMAD R43, R3, R38, R43 ;  /* 0x00000026032b7224 */ /* 0x000fee00078e022b */
.L_x_83:
[----:B-1----:R-:W-:Y:S01]  /*4f60*/  @!P1 ISETP.NE.AND P0, PT, R8, 0x1, PT ;  /* 0x000000010800980c */ /* 0x002fe20003f05270 */
[----:B------:R-:W-:Y:S01]  /*4f70*/  @!P1 IMAD.HI.U32 R0, R44, R10, RZ ;  /* 0x0000000a2c009227 */ /* 0x000fe200078e00ff */
[----:B------:R-:W-:Y:S01]  /*4f80*/  @!P1 ISETP.NE.AND P2, PT, R7, 0x1, PT ;  /* 0x000000010700980c */ /* 0x000fe20003f45270 */
[----:B------:R-:W-:Y:S01]  /*4f90*/  ULOP3.LUT UP0, URZ, UR48, 0x1b0, URZ, 0xc0, !UPT ;  /* 0x000001b030ff7892 */ /* 0x000fe2000f80c0ff */
[----:B------:R-:W-:Y:S01]  /*4fa0*/  R2UR UR42, R15 ;  /* 0x000000000f2a72ca */ /* 0x000fe200000e0000 */
[C---:B------:R-:W-:Y:S01]  /*4fb0*/  @!P1 IMAD.HI.U32 R2, R43.reuse, R9, RZ ;  /* 0x000000092b029227 */ /* 0x040fe200078e00ff */
[----:B------:R-:W-:Y:S02]  /*4fc0*/  @!P1 SHF.R.U32.HI R0, RZ, R11, R0 ;  /* 0x0000000bff009219 */ /* 0x000fe40000011600 */
[----:B------:R-:W-:Y:S01]  /*4fd0*/  R2UR UR41, R14 ;  /* 0x000000000e2972ca */ /* 0x000fe200000e0000 */
[----:B------:R-:W-:Y:S01]  /*4fe0*/  VIADD R112, R112, 0x1 ;  /* 0x0000000170707836 */ /* 0x000fe20000000000 */
[----:B------:R-:W-:Y:S02]  /*4ff0*/  @!P1 SHF.R.U32.HI R2, RZ, R12, R2 ;  /* 0x0000000cff029219 */ /* 0x000fe40000011602 */
[----:B------:R-:W-:Y:S02]  /*5000*/  @!P1 SEL R3, R44, R0, !P2 ;  /* 0x000000002c039207 */ /* 0x000fe40005000000 */
[----:B------:R-:W-:Y:S02]  /*5010*/  @!P1 SEL R2, R43, R2, !P0 ;  /* 0x000000022b029207 */ /* 0x000fe40004000000 */
[----:B------:R-:W-:Y:S01]  /*5020*/  @P4 SHF.R.U32.HI R103, RZ, 0x10, R17 ;  /* 0x00000010ff674819 */ /* 0x000fe20000011611 */
[----:B------:R-:W-:Y:S02]  /*5030*/  USHF.L.U32 UR42, UR42, 0x6, URZ ;  /* 0x000000062a2a7899 */ /* 0x000fe400080006ff */
[----:B------:R-:W-:Y:S02]  /*5040*/  @!P1 IMAD.IADD R0, R2, 0x1, -R3 ;  /* 0x0000000102009824 */ /* 0x000fe400078e0a03 */
[----:B------:R-:W-:Y:S01]  /*5050*/  @!P1 IMAD.IADD R2, R3, 0x1, -R2 ;  /* 0x0000000103029824 */ /* 0x000fe200078e0a02 */
[----:B------:R-:W-:Y:S01]  /*5060*/  USHF.L.U32 UR41, UR41, 0x8, URZ ;  /* 0x0000000829297899 */ /* 0x000fe200080006ff */
[----:B------:R-:W-:Y:S02]  /*5070*/  @!P1 IMAD R44, R0, R7, R44 ;  /* 0x00000007002c9224 */ /* 0x000fe400078e022c */
[----:B------:R-:W-:Y:S01]  /*5080*/  @!P1 IMAD R43, R2, R8, R43 ;  /* 0x00000008022b9224 */ /* 0x000fe200078e022b */
[----:B------:R-:W-:Y:S08]  /*5090*/  BRA.U !UP0, `(.L_x_84) ;  /* 0x0000000108407547 */ /* 0x000ff0000b800000 */
[----:B------:R-:W1:Y:S01]  /*50a0*/  LDCU.64 UR8, c[0x4][0x88] ;  /* 0x01001100ff0877ac */ /* 0x000e620008000a00 */
[----:B------:R-:W-:Y:S01]  /*50b0*/  MOV R3, 0x0 ;  /* 0x0000000000037802 */ /* 0x000fe20000000f00 */
[----:B------:R-:W-:Y:S02]  /*50c0*/  HFMA2 R12, -RZ, RZ, 0, 5.9604644775390625e-08 ;  /* 0x00000001ff0c7431 */ /* 0x000fe400000001ff */
[----:B------:R-:W-:Y:S02]  /*50d0*/  IMAD.MOV.U32 R8, RZ, RZ, 0x70 ;  /* 0x00000070ff087424 */ /* 0x000fe400078e00ff */
[----:B------:R-:W-:Y:S01]  /*50e0*/  IMAD.MOV.U32 R13, RZ, RZ, RZ ;  /* 0x000000ffff0d7224 */ /* 0x000fe200078e00ff */
[----:B------:R-:W2:Y:S01]  /*50f0*/  LDCU.64 UR6, c[0x4][0x90] ;  /* 0x01001200ff0677ac */ /* 0x000ea20008000a00 */
[----:B------:R-:W3:Y:S01]  /*5100*/  LDC.64 R2, c[0x4][R3] ;  /* 0x0100000003027b82 */ /* 0x000ee20000000a00 */
[----:B------:R-:W4:Y:S01]  /*5110*/  LDCU.64 UR4, c[0x4][0x8] ;  /* 0x01000100ff0477ac */ /* 0x000f220008000a00 */
[----:B-1----:R-:W-:Y:S01]  /*5120*/  MOV R5, UR9 ;  /* 0x0000000900057c02 */ /* 0x002fe20008000f00 */
[----:B------:R-:W-:Y:S01]  /*5130*/  IMAD.U32 R4, RZ, RZ, UR8 ;  /* 0x00000008ff047e24 */ /* 0x000fe2000f8e00ff */
[----:B--2---:R-:W-:Y:S01]  /*5140*/  MOV R7, UR7 ;  /* 0x0000000700077c02 */ /* 0x004fe20008000f00 */
[----:B------:R-:W-:Y:S01]  /*5150*/  IMAD.U32 R6, RZ, RZ, UR6 ;  /* 0x00000006ff067e24 */ /* 0x000fe2000f8e00ff */
[----:B----4-:R-:W-:Y:S01]  /*5160*/  MOV R11, UR5 ;  /* 0x00000005000b7c02 */ /* 0x010fe20008000f00 */
[----:B------:R-:W-:Y:S02]  /*5170*/  IMAD.U32 R10, RZ, RZ, UR4 ;  /* 0x00000004ff0a7e24 */ /* 0x000fe4000f8e00ff */
[----:B------:R-:W-:Y:S07]  /*5180*/  LEPC R20, `(.L_x_84) ;  /* 0x000000001014794e */ /* 0x000fee0000000000 */
[----:B---3-5:R-:W-:Y:S05]  /*5190*/  CALL.ABS.NOINC R2 ;  /* 0x0000000002007343 */ /* 0x028fea0003c00000 */
.L_x_84:
[----:B------:R-:W-:Y:S01]  /*51a0*/  LOP3.LUT P0, RZ, R109, 0x1b0, RZ, 0xc0, !PT ;  /* 0x000001b06dff7812 */ /* 0x000fe2000780c0ff */
[----:B------:R-:W-:Y:S11]  /*51b0*/  BSSY.RECONVERGENT B6, `(.L_x_85) ;  /* 0x0000013000067945 */ /* 0x000ff60003800200 */
[----:B------:R-:W-:Y:S01]  /*51c0*/  @!UPT UIADD3 URZ, UPT, UPT, URZ, URZ, URZ ;  /* 0x000000fffffff290 */ /* 0x000fe2000fffe0ff */
[----:B------:R-:W-:Y:S05]  /*51d0*/  @!P0 BRA `(.L_x_86) ;  /* 0x0000000000408947 */ /* 0x000fea0003800000 */
        /* <DEDUP_REMOVED lines=16> */
.L_x_86:
[----:B------:R-:W-:Y:S05]  /*52e0*/  BSYNC.RECONVERGENT B6 ;  /* 0x0000000000067941 */ /* 0x000fea0003800200 */
.L_x_85:
[----:B------:R-:W-:Y:S01]  /*52f0*/  ISETP.NE.U32.AND P4, PT, R90, RZ, PT ;  /* 0x000000ff5a00720c */ /* 0x000fe20003f85070 */
[----:B------:R-:W-:Y:S01]  /*5300*/  UISETP.NE.AND UP2, UPT, UR50, URZ, UPT ;  /* 0x000000ff3200728c */ /* 0x000fe2000bf45270 */
[----:B------:R-:W-:Y:S01]  /*5310*/  ISETP.NE.U32.AND P2, PT, RZ, UR38, PT ;  /* 0x00000026ff007c0c */ /* 0x000fe2000bf45070 */
[----:B------:R-:W-:Y:S01]  /*5320*/  UISETP.NE.U32.AND UP1, UPT, UR44, URZ, UPT ;  /* 0x000000ff2c00728c */ /* 0x000fe2000bf25070 */
[----:B------:R-:W-:Y:S01]  /*5330*/  ISETP.NE.AND.EX P4, PT, R91, RZ, PT, P4 ;  /* 0x000000ff5b00720c */ /* 0x000fe20003f85340 */
[----:B------:R-:W-:Y:S01]  /*5340*/  UPLOP3.LUT UP0, UPT, UPT, UPT, UPT, 0x40, 0x4 ;  /* 0x000000000004789c */ /* 0x000fe20003f0e870 */
[----:B------:R-:W-:Y:S01]  /*5350*/  ISETP.NE.AND.EX P2, PT, RZ, UR39, PT, P2 ;  /* 0x00000027ff007c0c */ /* 0x000fe2000bf45320 */
[----:B------:R-:W-:Y:S01]  /*5360*/  UISETP.NE.AND.EX UP1, UPT, UR45, URZ, UPT, UP1 ;  /* 0x000000ff2d00728c */ /* 0x000fe2000bf25310 */
[----:B------:R-:W-:Y:S04]  /*5370*/  PLOP3.LUT P1, PT, PT, PT, UP2, 0x80, 0x8 ;  /* 0x000000000008781c */ /* 0x000fe80003f2f028 */
[----:B------:R-:W-:Y:S06]  /*5380*/  @UP2 UPLOP3.LUT UP0, UPT, UPT, UPT, UP1, 0x80, 0x8 ;  /* 0x000000000008289c */ /* 0x000fec0003f0f010 */
[----:B------:R-:W-:Y:S01]  /*5390*/  PLOP3.LUT P0, PT, PT, PT, UP0, 0x80, 0x8 ;  /* 0x000000000008781c */ /* 0x000fe20003f0f008 */
[----:B------:R-:W-:Y:S01]  /*53a0*/  @!UPT UIADD3 URZ, UPT, UPT, URZ, URZ, URZ ;  /* 0x000000fffffff290 */ /* 0x000fe2000fffe0ff */
[----:B------:R-:W-:Y:S11]  /*53b0*/  BRA.U !UP1, `(.L_x_87) ;  /* 0x0000000109387547 */ /* 0x000ff6000b800000 */
[----:B------:R-:W-:Y:S01]  /*53c0*/  UISETP.NE.U32.AND UP0, UPT, UR38, URZ, UPT ;  /* 0x000000ff2600728c */ /* 0x000fe2000bf05070 */
[----:B------:R-:W-:Y:S02]  /*53d0*/  HFMA2 R0, -RZ, RZ, 0, 5.9604644775390625e-08 ;  /* 0x00000001ff007431 */ /* 0x000fe400000001ff */
[----:B------:R-:W-:Y:S01]  /*53e0*/  IMAD.MOV.U32 R96, RZ, RZ, 0x1 ;  /* 0x00000001ff607424 */ /* 0x000fe200078e00ff */
[----:B------:R-:W-:Y:S06]  /*53f0*/  UISETP.NE.AND.EX UP0, UPT, UR39, URZ, UPT, UP0 ;  /* 0x000000ff2700728c */ /* 0x000fec000bf05300 */
[----:B------:R-:W-:Y:S05]  /*5400*/  PLOP3.LUT P3, PT, PT, PT, UP0, 0x80, 0x8 ;  /* 0x000000000008781c */ /* 0x000fea0003f6f008 */
[----:B------:R-:W1:Y:S01]  /*5410*/  @UP0 LDCU.64 UR6, c[0x0][0x888] ;  /* 0x00011100ff0607ac */ /* 0x000e620008000a00 */
[----:B------:R-:W-:Y:S07]  /*5420*/  @UP0 UIMAD UR4, UR36, UR44, URZ ;  /* 0x0000002c240402a4 */ /* 0x000fee000f8e02ff */
[----:B------:R-:W-:Y:S01]  /*5430*/  @!P3 PRMT R96, R0, 0x7610, R96 ;  /* 0x000076100060b816 */ /* 0x000fe20000000060 */
[----:B-1----:R-:W-:Y:S03]  /*5440*/  @UP0 UIMAD.WIDE UR6, UR4, 0x4, UR6 ;  /* 0x00000004040608a5 */ /* 0x002fe6000f8e0206 */
[----:B------:R-:W1:Y:S03]  /*5450*/  @!UP0 LDCU UR4, c[0x0][0x880] ;  /* 0x00011000ff0487ac */ /* 0x000e660008000800 */
[----:B------:R-:W-:Y:S01]  /*5460*/  IMAD.U32 R2, RZ, RZ, UR6 ;  /* 0x00000006ff027e24 */ /* 0x000fe2000f8e00ff */
[----:B------:R-:W-:Y:S05]  /*5470*/  MOV R3, UR7 ;  /* 0x0000000700037c02 */ /* 0x000fea0008000f00 */
[----:B-----5:R2:W5:Y:S02]  /*5480*/  @P3 LDG.E R49, desc[UR46][R2.64] ;  /* 0x0000002e02313981 */ /* 0x020564000c1e1900 */
[----:B-12---:R-:W-:Y:S02]  /*5490*/  @!P3 IMAD.U32 R49, RZ, RZ, UR4 ;  /* 0x00000004ff31be24 */ /* 0x006fe4000f8e00ff */
.L_x_87:
[----:B------:R-:W-:Y:S05]  /*54a0*/  @!P4 BRA `(.L_x_88) ;  /* 0x000000000020c947 */ /* 0x000fea0003800000 */
[----:B------:R-:W-:Y:S04]  /*54b0*/  ISETP.NE.U32.AND P3, PT, R88, RZ, PT ;  /* 0x000000ff5800720c */ /* 0x000fe80003f65070 */
[----:B------:R-:W-:Y:S11]  /*54c0*/  ISETP.NE.AND.EX P3, PT, R89, RZ, PT, P3 ;  /* 0x000000ff5900720c */ /* 0x000ff60003f65330 */
[----:B------:R-:W-:Y:S02]  /*54d0*/  @!UPT UIADD3 URZ, UPT, UPT, URZ, URZ, URZ ;  /* 0x000000fffffff290 */ /* 0x000fe4000fffe0ff */
[----:B------:R-:W1:Y:S01]  /*54e0*/  @P3 LDC.64 R2, c[0x0][0x8a8] ;  /* 0x00022a00ff023b82 */ /* 0x000e620000000a00 */
[----:B------:R-:W-:Y:S04]  /*54f0*/  @P3 IMAD R0, R90, UR36, RZ ;  /* 0x000000245a003c24 */ /* 0x000fe8000f8e02ff */
[----:B-1----:R-:W-:Y:S05]  /*5500*/  @P3 IMAD.WIDE R2, R0, 0x4, R2 ;  /* 0x0000000400023825 */ /* 0x002fea00078e0202 */
[----:B-----5:R1:W5:Y:S02]  /*5510*/  @P3 LDG.E R47, desc[UR46][R2.64] ;  /* 0x0000002e022f3981 */ /* 0x020364000c1e1900 */
[----:B-1----:R-:W2:Y:S02]  /*5520*/  @!P3 LDC R47, c[0x0][0x8a0] ;  /* 0x00022800ff2fbb82 */ /* 0x002ea40000000800 */
.L_x_88:
[----:B-----5:R-:W-:Y:S01]  /*5530*/  FSETP.NEU.AND P4, PT, R49, RZ, PT ;  /* 0x000000ff3100720b */ /* 0x020fe20003f8d000 */
[----:B------:R-:W-:Y:S01]  /*5540*/  BSSY B1, `(.L_x_89) ;  /* 0x0000042000017945 */ /* 0x000fe20003800000 */
[----:B------:R-:W-:Y:S01]  /*5550*/  SEL R5, RZ, 0xffffffff, P2 ;  /* 0xffffffffff057807 */ /* 0x000fe20001000000 */
[----:B------:R-:W-:Y:S01]  /*5560*/  IMAD.MOV.U32 R115, RZ, RZ, 0x1 ;  /* 0x00000001ff737424 */ /* 0x000fe200078e00ff */
[----:B------:R-:W-:Y:S02]  /*5570*/  LOP3.LUT P3, RZ, R96, 0xff, RZ, 0xc0, !PT ;  /* 0x000000ff60ff7812 */ /* 0x000fe4000786c0ff */
[----:B------:R-:W-:Y:S02]  /*5580*/  CS2R R86, SRZ ;  /* 0x0000000000567805 */ /* 0x000fe4000001ff00 */
[----:B------:R-:W-:Y:S02]  /*5590*/  @P1 SEL R0, RZ, 0xffffffff, P4 ;  /* 0xffffffffff001807 */ /* 0x000fe40002000000 */
[----:B------:R-:W-:Y:S02]  /*55a0*/  CS2R R84, SRZ ;  /* 0x0000000000547805 */ /* 0x000fe4000001ff00 */
[----:B------:R-:W-:Y:S02]  /*55b0*/  LEA R2, R105, UR49, 0x3 ;  /* 0x0000003169027c11 */ /* 0x000fe4000f8e18ff */
[----:B------:R-:W-:Y:S02]  /*55c0*/  CS2R R82, SRZ ;  /* 0x0000000000527805 */ /* 0x000fe4000001ff00 */
[----:B------:R-:W-:Y:S02]  /*55d0*/  @P0 SEL R0, R5, R0, !P3 ;  /* 0x0000000005000207 */ /* 0x000fe40005800000 */
[----:B------:R-:W-:Y:S02]  /*55e0*/  CS2R R80, SRZ ;  /* 0x0000000000507805 */ /* 0x000fe4000001ff00 */
[----:B------:R-:W-:Y:S02]  /*55f0*/  LEA R113, R45, UR49, 0x3 ;  /* 0x000000312d717c11 */ /* 0x000fe4000f8e18ff */
[----:B------:R-:W-:Y:S02]  /*5600*/  @P1 LOP3.LUT R0, R0, 0x1, RZ, 0xc0, !PT ;  /* 0x0000000100001812 */ /* 0x000fe400078ec0ff */
[----:B------:R-:W-:Y:S02]  /*5610*/  SHF.L.U32 R3, R107, 0x1f, RZ ;  /* 0x0000001f6b037819 */ /* 0x000fe400000006ff */
[----:B------:R-:W-:Y:S02]  /*5620*/  ISETP.NE.U32.OR P6, PT, R0, 0x1, !P1 ;  /* 0x000000010000780c */ /* 0x000fe40004fc5470 */
[----:B------:R-:W-:Y:S02]  /*5630*/  PLOP3.LUT P2, PT, PT, PT, UP1, 0x80, 0x8 ;  /* 0x000000000008781c */ /* 0x000fe40003f4f018 */
[----:B------:R-:W-:Y:S02]  /*5640*/  LEA.HI R48, R45, R45, RZ, 0x1 ;  /* 0x0000002d2d307211 */ /* 0x000fe400078f08ff */
[----:B------:R-:W-:Y:S02]  /*5650*/  SEL R4, RZ, 0xffffffff, P4 ;  /* 0xffffffffff047807 */ /* 0x000fe40002000000 */
[----:B------:R-:W-:Y:S05]  /*5660*/  P2R R118, PR, RZ, 0x40 ;  /* 0x00000040ff767803 */ /* 0x000fea0000000000 */
[----:B------:R-:W-:Y:S02]  /*5670*/  @P6 SHF.L.U32 R0, R104, 0x1f, RZ ;  /* 0x0000001f68006819 */ /* 0x000fe400000006ff */
[----:B------:R-:W-:Y:S02]  /*5680*/  @P2 SEL R4, R5, R4, !P3 ;  /* 0x0000000405042207 */ /* 0x000fe40005800000 */
[----:B------:R1:W3:Y:S02]  /*5690*/  @P6 SYNCS.PHASECHK.TRANS64.TRYWAIT P1, [R2+URZ+0x30], R0 ;  /* 0x00003000020065a7 */ /* 0x0002e400080211ff */
[----:B------:R-:W-:Y:S04]  /*56a0*/  LOP3.LUT R4, R4, 0x1, RZ, 0xc0, !PT ;  /* 0x0000000104047812 */ /* 0x000fe800078ec0ff */
[----:B------:R-:W-:Y:S04]  /*56b0*/  ISETP.NE.U32.AND P5, PT, R4, 0x1, PT ;  /* 0x000000010400780c */ /* 0x000fe80003fa5070 */
[----:B------:R-:W-:Y:S01]  /*56c0*/  P2R R116, PR, RZ, 0x20 ;  /* 0x00000020ff747803 */ /* 0x000fe20000000000 */
[----:B------:R4:W2:Y:S01]  /*56d0*/  SYNCS.PHASECHK.TRANS64.TRYWAIT P0, [R113+URZ+0xa0], R3 ;  /* 0x0000a003710075a7 */ /* 0x0008a200080011ff */
[C---:B-1----:R-:W-:Y:S01]  /*56e0*/  IMAD.SHL.U32 R0, R48.reuse, 0x80, RZ ;  /* 0x0000008030007824 */ /* 0x042fe200078e00ff */
[----:B------:R-:W-:Y:S04]  /*56f0*/  LOP3.LUT R48, R48, 0xffe, RZ, 0xc0, !PT ;  /* 0x00000ffe30307812 */ /* 0x000fe800078ec0ff */
[----:B------:R-:W-:Y:S01]  /*5700*/  LOP3.LUT R0, R0, 0xffffff00, RZ, 0xc0, !PT ;  /* 0xffffff0000007812 */ /* 0x000fe200078ec0ff */
[----:B------:R-:W-:Y:S04]  /*5710*/  IMAD.IADD R48, R45, 0x1, -R48 ;  /* 0x000000012d307824 */ /* 0x000fe800078e0a30 */
[----:B------:R-:W-:Y:S04]  /*5720*/  IMAD.IADD R0, R46, 0x1, R0 ;  /* 0x000000012e007824 */ /* 0x000fe800078e0200 */
[----:B------:R-:W-:Y:S01]  /*5730*/  IMAD R48, R48, 0x100000, R0 ;  /* 0x0010000030307824 */ /* 0x000fe200078e0200 */
[----:B---3--:R-:W-:Y:S01]  /*5740*/  @P6 SEL R115, RZ, 0x1, !P1 ;  /* 0x00000001ff736807 */ /* 0x008fe20004800000 */
[----:B----4-:R-:W-:Y:S06]  /*5750*/  @!P6 BRA `(.L_x_90) ;  /* 0x000000000080e947 */ /* 0x010fec0003800000 */
[----:B------:R-:W-:Y:S01]  /*5760*/  @P5 IMAD R5, R105, 0x1000, R100 ;  /* 0x0000100069055824 */ /* 0x000fe200078e0264 */
[----:B------:R-:W-:Y:S01]  /*5770*/  ISETP.NE.AND P1, PT, R115, RZ, PT ;  /* 0x000000ff7300720c */ /* 0x000fe20003f25270 */
[----:B------:R-:W-:Y:S01]  /*5780*/  BSSY B0, `(.L_x_91) ;  /* 0x000000b000007945 */ /* 0x000fe20003800000 */
[----:B------:R-:W-:Y:S01]  /*5790*/  CS2R R82, SRZ ;  /* 0x0000000000527805 */ /* 0x000fe2000001ff00 */
[----:B------:R-:W-:Y:S01]  /*57a0*/  @P5 VIADD R4, R5, UR49 ;  /* 0x0000003105045c36 */ /* 0x000fe20008000000 */
[----:B------:R-:W-:Y:S02]  /*57b0*/  CS2R R80, SRZ ;  /* 0x0000000000507805 */ /* 0x000fe4000001ff00 */
[----:B------:R-:W-:Y:S02]  /*57c0*/  CS2R R86, SRZ ;  /* 0x0000000000567805 */ /* 0x000fe4000001ff00 */
[----:B------:R-:W-:Y:S01]  /*57d0*/  CS2R R84, SRZ ;  /* 0x0000000000547805 */ /* 0x000fe2000001ff00 */
[----:B------:R-:W-:Y:S04]  /*57e0*/  @P5 IMAD R4, R108, -0x10, R4 ;  /* 0xfffffff06c045824 */ /* 0x000fe800078e0204 */
[----:B------:R-:W-:Y:S05]  /*57f0*/  @P1 BRA `(.L_x_92) ;  /* 0x00000000000c1947 */ /* 0x000fea0003800000 */
[----:B------:R-:W-:Y:S04]  /*5800*/  SHF.L.U32 R0, R104, 0x1f, RZ ;  /* 0x0000001f68007819 */ /* 0x000fe800000006ff */
[----:B------:R-:W1:Y:S02]  /*5810*/  SYNCS.PHASECHK.TRANS64.TRYWAIT P1, [R2+URZ+0x30], R0 ;  /* 0x00003000020075a7 */ /* 0x000e6400080211ff */
[----:B-1----:R-:W-:Y:S05]  /*5820*/  @!P1 BRA `(.L_x_93) ;  /* 0x0000003c00f89947 */ /* 0x002fea0003800000 */
.L_x_92:
[----:B------:R-:W-:Y:S05]  /*5830*/  BSYNC B0 ;  /* 0x0000000000007941 */ /* 0x000fea0003800000 */
.L_x_91:
[----:B------:R-:W-:Y:S01]  /*5840*/  ISETP.NE.AND P1, PT, R116, RZ, PT ;  /* 0x000000ff7400720c */ /* 0x000fe20003f25270 */
[----:B-1----:R-:W-:Y:S02]  /*5850*/  VIADD R2, R2, 0x50 ;  /* 0x0000005002027836 */ /* 0x002fe40000000000 */
[----:B------:R-:W-:Y:S02]  /*5860*/  IMAD.U32 R0, RZ, RZ, UR37 ;  /* 0x00000025ff007e24 */ /* 0x000fe4000f8e00ff */
[----:B------:R-:W-:Y:S03]  /*5870*/  VIADD R105, R105, 0x1 ;  /* 0x0000000169697836 */ /* 0x000fe60000000000 */
[----:B------:R-:W-:Y:S05]  /*5880*/  PRMT R0, R0, 0x654, R2 ;  /* 0x0000065400007816 */ /* 0x000fea0000000002 */
[----:B------:R1:W3:Y:S04]  /*5890*/  @P1 LDS.128 R80, [R5+UR49+0x200] ;  /* 0x0002003105501984 */ /* 0x0002e80008000c00 */
[----:B------:R1:W4:Y:S01]  /*58a0*/  @P1 LDS.128 R84, [R4+0x210] ;  /* 0x0002100004541984 */ /* 0x0003220000000c00 */
[C---:B------:R-:W-:Y:S01]  /*58b0*/  ISETP.NE.AND P1, PT, R105.reuse, 0x4, PT ;  /* 0x000000046900780c */ /* 0x040fe20003f25270 */
[----:B------:R-:W-:Y:S01]  /*58c0*/  @!PT LDS RZ, [RZ] ;  /* 0x00000000fffff984 */ /* 0x000fe20000000800 */
[----:B------:R-:W-:Y:S01]  /*58d0*/  @!PT LDS RZ, [RZ] ;  /* 0x00000000fffff984 */ /* 0x000fe20000000800 */
[----:B------:R-:W-:Y:S01]  /*58e0*/  @!PT LDS RZ, [RZ] ;  /* 0x00000000fffff984 */ /* 0x000fe20000000800 */
[----:B------:R-:W-:Y:S01]  /*58f0*/  @!PT LDS RZ, [RZ] ;  /* 0x00000000fffff984 */ /* 0x000fe20000000800 */
[----:B------:R5:W-:Y:S06]  /*5900*/  MEMBAR.ALL.CTA ;  /* 0x0000000000007992 */ /* 0x000bec0000008000 */
[----:B-----5:R-:W5:Y:S01]  /*5910*/  FENCE.VIEW.ASYNC.S ;  /* 0x00000000000073c6 */ /* 0x020f620000000000 */
[----:B------:R-:W-:Y:S01]  /*5920*/  SEL R105, R105, RZ, P1 ;  /* 0x000000ff69697207 */ /* 0x000fe20000800000 */
[----:B-----5:R5:W-:Y:S02]  /*5930*/  SYNCS.ARRIVE.TRANS64.RED.A1T0 RZ, [R0+URZ], RZ ;  /* 0x000000ff00ff79a7 */ /* 0x020be400081004ff */
[----:B-----5:R-:W-:Y:S04]  /*5940*/  SEL R0, RZ, 0x1, P1 ;  /* 0x00000001ff007807 */ /* 0x020fe80000800000 */
[----:B-1-3--:R-:W-:Y:S02]  /*5950*/  LOP3.LUT R104, R104, R0, RZ, 0x3c, !PT ;  /* 0x0000000068687212 */ /* 0x00afe400078e3cff */
.L_x_90:
[----:B------:R-:W-:Y:S05]  /*5960*/  BSYNC B1 ;  /* 0x0000000000017941 */ /* 0x000fea0003800000 */
.L_x_89:
[----:B------:R-:W-:Y:S04]  /*5970*/  SHF.R.U32.HI R0, RZ, 0x15, R48 ;  /* 0x00000015ff007819 */ /* 0x000fe80000011630 */
[----:B------:R-:W-:Y:S01]  /*5980*/  LOP3.LUT P1, RZ, R0, 0x3, R101, 0x48, !PT ;  /* 0x0000000300ff7812 */ /* 0x000fe20007824865 */
[----:B------:R-:W-:Y:S01]  /*5990*/  @!UPT UIADD3 URZ, UPT, UPT, URZ, URZ, URZ ;  /* 0x000000fffffff290 */ /* 0x000fe2000fffe0ff */
[----:B--2---:R-:W-:Y:S11]  /*59a0*/  @P0 BRA `(.L_x_94) ;  /* 0x0000000000080947 */ /* 0x004ff60003800000 */
[----:B------:R-:W1:Y:S02]  /*59b0*/  SYNCS.PHASECHK.TRANS64.TRYWAIT P0, [R113+URZ+0xa0], R3 ;  /* 0x0000a003710075a7 */ /* 0x000e6400080011ff */
[----:B-1----:R-:W-:Y:S05]  /*59c0*/  @!P0 BRA `(.L_x_95) ;  /* 0x0000003c00a48947 */ /* 0x002fea0003800000 */
.L_x_94:
[----:B------:R-:W-:Y:S05]  /*59d0*/  @!P1 BRA `(.L_x_96) ;  /* 0x0000000000409947 */ /* 0x000fea0003800000 */
[----:B------:R-:W2:Y:S01]  /*59e0*/  LDCU.64 UR8, c[0x4][0x78] ;  /* 0x01000f00ff0877ac */ /* 0x000ea20008000a00 */
[----:B-1----:R-:W-:Y:S01]  /*59f0*/  MOV R3, 0x0 ;  /* 0x0000000000037802 */ /* 0x002fe20000000f00 */
[----:B------:R-:W-:Y:S02]  /*5a00*/  HFMA2 R12, -RZ, RZ, 0, 5.9604644775390625e-08 ;  /* 0x00000001ff0c7431 */ /* 0x000fe400000001ff */
[----:B------:R-:W-:Y:S02]  /*5a10*/  IMAD.MOV.U32 R8, RZ, RZ, 0x192 ;  /* 0x00000192ff087424 */ /* 0x000fe400078e00ff */
[----:B------:R-:W-:Y:S01]  /*5a20*/  IMAD.MOV.U32 R13, RZ, RZ, RZ ;  /* 0x000000ffff0d7224 */ /* 0x000fe200078e00ff */
[----:B------:R-:W1:Y:S01]  /*5a30*/  LDCU.64 UR6, c[0x4][0x80] ;  /* 0x01001000ff0677ac */ /* 0x000e620008000a00 */
[----:B------:R-:W3:Y:S01]  /*5a40*/  LDC.64 R2, c[0x4][R3] ;  /* 0x0100000003027b82 */ /* 0x000ee20000000a00 */
[----:B------:R-:W5:Y:S01]  /*5a50*/  LDCU.64 UR4, c[0x4][0x18] ;  /* 0x01000300ff0477ac */ /* 0x000f620008000a00 */
[----:B--2---:R-:W-:Y:S01]  /*5a60*/  MOV R5, UR9 ;  /* 0x0000000900057c02 */ /* 0x004fe20008000f00 */
[----:B------:R-:W-:Y:S01]  /*5a70*/  IMAD.U32 R4, RZ, RZ, UR8 ;  /* 0x00000008ff047e24 */ /* 0x000fe2000f8e00ff */
[----:B-1----:R-:W-:Y:S01]  /*5a80*/  MOV R7, UR7 ;  /* 0x0000000700077c02 */ /* 0x002fe20008000f00 */
[----:B------:R-:W-:Y:S01]  /*5a90*/  IMAD.U32 R6, RZ, RZ, UR6 ;  /* 0x00000006ff067e24 */ /* 0x000fe2000f8e00ff */
[----:B-----5:R-:W-:Y:S01]  /*5aa0*/  MOV R11, UR5 ;  /* 0x00000005000b7c02 */ /* 0x020fe20008000f00 */
[----:B------:R-:W-:Y:S02]  /*5ab0*/  IMAD.U32 R10, RZ, RZ, UR4 ;  /* 0x00000004ff0a7e24 */ /* 0x000fe4000f8e00ff */
[----:B------:R-:W-:Y:S07]  /*5ac0*/  LEPC R20, `(.L_x_96) ;  /* 0x000000001014794e */ /* 0x000fee0000000000 */
[----:B---34-:R-:W-:Y:S05]  /*5ad0*/  CALL.ABS.NOINC R2 ;  /* 0x0000000002007343 */ /* 0x018fea0003c00000 */
.L_x_96:
[----:B------:R-:W-:Y:S01]  /*5ae0*/  F2FP.F16.E4M3.UNPACK_B R4, R81 ;  /* 0x00000051ff04723e */ /* 0x000fe200020006ff */
[----:B------:R-:W-:Y:S05]  /*5af0*/  WARPSYNC.ALL ;  /* 0x0000000000007948 */ /* 0x000fea0003800000 */
[----:B------:R-:W-:Y:S01]  /*5b00*/  R2UR UR4, R48 ;  /* 0x00000000300472ca */ /* 0x000fe200000e0000 */
[--C-:B------:R-:W-:Y:S01]  /*5b10*/  HADD2.F32 R53, -RZ, R4.reuse.H0_H0 ;  /* 0x20000004ff357230 */ /* 0x100fe20000004100 */
[-C--:B-1----:R-:W-:Y:S01]  /*5b20*/  F2FP.F16.E4M3.UNPACK_B R3, R80.reuse ;  /* 0x00000050ff03723e */ /* 0x082fe200020006ff */
[----:B------:R-:W-:Y:S01]  /*5b30*/  HADD2.F32 R54, -RZ, R4.H1_H1 ;  /* 0x30000004ff367230 */ /* 0x000fe20000004100 */
[----:B------:R-:W-:Y:S01]  /*5b40*/  F2FP.F16.E4M3.UNPACK_B R0, R80.H1 ;  /* 0x00000050ff00723e */ /* 0x000fe200030006ff */
[----:B------:R-:W-:Y:S01]  /*5b50*/  BSSY.RECONVERGENT B0, `(.L_x_97) ;  /* 0x0000099000007945 */ /* 0x000fe20003800200 */
[----:B------:R-:W-:Y:S01]  /*5b60*/  F2FP.F16.E4M3.UNPACK_B R64, R83.H1 ;  /* 0x00000053ff40723e */ /* 0x000fe200030006ff */
[--C-:B------:R-:W-:Y:S01]  /*5b70*/  HADD2.F32 R2, -RZ, R3.reuse.H0_H0 ;  /* 0x20000003ff027230 */ /* 0x100fe20000004100 */
[----:B----4-:R-:W-:Y:S01]  /*5b80*/  F2FP.F16.E4M3.UNPACK_B R74, R86 ;  /* 0x00000056ff4a723e */ /* 0x010fe200020006ff */
[----:B------:R-:W-:Y:S01]  /*5b90*/  HADD2.F32 R50, -RZ, R3.H1_H1 ;  /* 0x30000003ff327230 */ /* 0x000fe20000004100 */
[----:B------:R-:W-:Y:S01]  /*5ba0*/  F2FP.F16.E4M3.UNPACK_B R3, R81.H1 ;  /* 0x00000051ff03723e */ /* 0x000fe200030006ff */
[--C-:B------:R-:W-:Y:S01]  /*5bb0*/  HADD2.F32 R51, -RZ, R0.reuse.H0_H0 ;  /* 0x20000000ff337230 */ /* 0x100fe20000004100 */
[----:B------:R-:W-:Y:S01]  /*5bc0*/  IADD3 R114, PT, PT, R100, UR49, RZ ;  /* 0x0000003164727c10 */ /* 0x000fe2000fffe0ff */
[----:B------:R-:W-:Y:S01]  /*5bd0*/  HADD2.F32 R52, -RZ, R0.H1_H1 ;  /* 0x30000000ff347230 */ /* 0x000fe20000004100 */
[----:B------:R-:W-:Y:S01]  /*5be0*/  LDTM.16dp32bit_t0_t15.x32 R4, tmem[UR4] ;  /* 0x00000004000479ee */ /* 0x000fe20008a80000 */
[----:B------:R-:W1:Y:S01]  /*5bf0*/  LDTM.16dp32bit_t16_t31.x32 R4, tmem[UR4+0x20] ;  /* 0x00002004000479ee */ /* 0x000e620008aa0000 */
[-C--:B------:R-:W-:Y:S01]  /*5c00*/  F2FP.F16.E4M3.UNPACK_B R0, R82.reuse ;  /* 0x00000052ff00723e */ /* 0x080fe200020006ff */
[--C-:B------:R-:W-:Y:S01]  /*5c10*/  HADD2.F32 R55, -RZ, R3.reuse.H0_H0 ;  /* 0x20000003ff377230 */ /* 0x100fe20000004100 */
[----:B------:R-:W-:Y:S01]  /*5c20*/  SHF.L.U32 R117, R102, 0x4, RZ ;  /* 0x0000000466757819 */ /* 0x000fe200000006ff */
[----:B------:R-:W-:Y:S01]  /*5c30*/  HADD2.F32 R56, -RZ, R3.H1_H1 ;  /* 0x30000003ff387230 */ /* 0x000fe20000004100 */
[----:B------:R-:W-:Y:S01]  /*5c40*/  F2FP.F16.E4M3.UNPACK_B R3, R82.H1 ;  /* 0x00000052ff03723e */ /* 0x000fe200030006ff */
[--C-:B------:R-:W-:Y:S01]  /*5c50*/  HADD2.F32 R57, -RZ, R0.reuse.H0_H0 ;  /* 0x20000000ff397230 */ /* 0x100fe20000004100 */
[----:B------:R-:W-:Y:S01]  /*5c60*/  IADD3 R114, PT, PT, R114, R117, RZ ;  /* 0x0000007572727210 */ /* 0x000fe20007ffe0ff */
[----:B------:R-:W-:Y:S01]  /*5c70*/  HADD2.F32 R58, -RZ, R0.H1_H1 ;  /* 0x30000000ff3a7230 */ /* 0x000fe20000004100 */
[----:B------:R-:W-:Y:S01]  /*5c80*/  F2FP.F16.E4M3.UNPACK_B R0, R83 ;  /* 0x00000053ff00723e */ /* 0x000fe200020006ff */
[--C-:B------:R-:W-:Y:S01]  /*5c90*/  HADD2.F32 R59, -RZ, R3.reuse.H0_H0 ;  /* 0x20000003ff3b7230 */ /* 0x100fe20000004100 */
[----:B------:R-:W-:Y:S01]  /*5ca0*/  ISETP.NE.AND P0, PT, R110, RZ, PT ;  /* 0x000000ff6e00720c */ /* 0x000fe20003f05270 */
[----:B------:R-:W-:Y:S01]  /*5cb0*/  HADD2.F32 R60, -RZ, R3.H1_H1 ;  /* 0x30000003ff3c7230 */ /* 0x000fe20000004100 */
[-C--:B------:R-:W-:Y:S01]  /*5cc0*/  F2FP.F16.E4M3.UNPACK_B R3, R84.reuse ;  /* 0x00000054ff03723e */ /* 0x080fe200020006ff */
[--C-:B------:R-:W-:Y:S01]  /*5cd0*/  HADD2.F32 R61, -RZ, R0.reuse.H0_H0 ;  /* 0x20000000ff3d7230 */ /* 0x100fe20000004100 */
[----:B------:R-:W-:Y:S01]  /*5ce0*/  ISETP.NE.AND P6, PT, R118, RZ, PT ;  /* 0x000000ff7600720c */ /* 0x000fe20003fc5270 */
[----:B------:R-:W-:Y:S01]  /*5cf0*/  HADD2.F32 R62, -RZ, R0.H1_H1 ;  /* 0x30000000ff3e7230 */ /* 0x000fe20000004100 */
[----:B------:R-:W-:Y:S01]  /*5d00*/  F2FP.F16.E4M3.UNPACK_B R0, R84.H1 ;  /* 0x00000054ff00723e */ /* 0x000fe200030006ff */
[--C-:B------:R-:W-:Y:S02]  /*5d10*/  HADD2.F32 R65, -RZ, R3.reuse.H0_H0 ;  /* 0x20000003ff417230 */ /* 0x100fe40000004100 */
[----:B------:R-:W-:Y:S01]  /*5d20*/  HADD2.F32 R66, -RZ, R3.H1_H1 ;  /* 0x30000003ff427230 */ /* 0x000fe20000004100 */
[-C--:B------:R-:W-:Y:S01]  /*5d30*/  F2FP.F16.E4M3.UNPACK_B R3, R85.reuse ;  /* 0x00000055ff03723e */ /* 0x080fe200020006ff */
[--C-:B------:R-:W-:Y:S02]  /*5d40*/  HADD2.F32 R67, -RZ, R0.reuse.H0_H0 ;  /* 0x20000000ff437230 */ /* 0x100fe40000004100 */
[----:B------:R-:W-:Y:S01]  /*5d50*/  HADD2.F32 R68, -RZ, R0.H1_H1 ;  /* 0x30000000ff447230 */ /* 0x000fe20000004100 */
[----:B------:R-:W-:Y:S01]  /*5d60*/  F2FP.F16.E4M3.UNPACK_B R0, R85.H1 ;  /* 0x00000055ff00723e */ /* 0x000fe200030006ff */
[--C-:B------:R-:W-:Y:S02]  /*5d70*/  HADD2.F32 R69, -RZ, R3.reuse.H0_H0 ;  /* 0x20000003ff457230 */ /* 0x100fe40000004100 */
[C---:B-1----:R-:W-:Y:S01]  /*5d80*/  FMUL R7, R47.reuse, R7 ;  /* 0x000000072f077220 */ /* 0x042fe20000400000 */
[----:B------:R-:W-:Y:S01]  /*5d90*/  HADD2.F32 R70, -RZ, R3.H1_H1 ;  /* 0x30000003ff467230 */ /* 0x000fe20000004100 */
[----:B------:R-:W-:Y:S01]  /*5da0*/  F2FP.F16.E4M3.UNPACK_B R3, R86.H1 ;  /* 0x00000056ff03723e */ /* 0x000fe200030006ff */
[--C-:B------:R-:W-:Y:S02]  /*5db0*/  HADD2.F32 R71, -RZ, R0.reuse.H0_H0 ;  /* 0x20000000ff477230 */ /* 0x100fe40000004100 */
[----:B------:R-:W-:Y:S02]  /*5dc0*/  HADD2.F32 R72, -RZ, R0.H1_H1 ;  /* 0x30000000ff487230 */ /* 0x000fe40000004100 */
[----:B------:R-:W-:Y:S01]  /*5dd0*/  FMUL R0, R47, R4 ;  /* 0x000000042f007220 */ /* 0x000fe20000400000 */
[--C-:B------:R-:W-:Y:S01]  /*5de0*/  HADD2.F32 R73, -RZ, R74.reuse.H0_H0 ;  /* 0x2000004aff497230 */ /* 0x100fe20000004100 */
[----:B------:R-:W-:Y:S01]  /*5df0*/  F2FP.F16.E4M3.UNPACK_B R4, R87 ;  /* 0x00000057ff04723e */ /* 0x000fe200020006ff */
[----:B------:R-:W-:Y:S02]  /*5e00*/  HADD2.F32 R74, -RZ, R74.H1_H1 ;  /* 0x3000004aff4a7230 */ /* 0x000fe40000004100 */
[----:B------:R-:W-:Y:S01]  /*5e10*/  FFMA R0, R49, R2, R0 ;  /* 0x0000000231007223 */ /* 0x000fe20000000000 */
[----:B------:R-:W-:Y:S01]  /*5e20*/  FMUL R2, R47, R5 ;  /* 0x000000052f027220 */ /* 0x000fe20000400000 */
[--C-:B------:R-:W-:Y:S01]  /*5e30*/  HADD2.F32 R75, -RZ, R3.reuse.H0_H0 ;  /* 0x20000003ff4b7230 */ /* 0x100fe20000004100 */
[----:B------:R-:W-:Y:S01]  /*5e40*/  F2FP.F16.E4M3.UNPACK_B R5, R87.H1 ;  /* 0x00000057ff05723e */ /* 0x000fe200030006ff */
[----:B------:R-:W-:Y:S02]  /*5e50*/  HADD2.F32 R76, -RZ, R3.H1_H1 ;  /* 0x30000003ff4c7230 */ /* 0x000fe40000004100 */
[----:B------:R-:W-:Y:S01]  /*5e60*/  FFMA R2, R49, R50, R2 ;  /* 0x0000003231027223 */ /* 0x000fe20000000002 */
[--C-:B------:R-:W-:Y:S02]  /*5e70*/  HADD2.F32 R50, -RZ, R4.reuse.H0_H0 ;  /* 0x20000004ff327230 */ /* 0x100fe40000004100 */
[C---:B------:R-:W-:Y:S01]  /*5e80*/  FMUL R3, R47.reuse, R6 ;  /* 0x000000062f037220 */ /* 0x040fe20000400000 */
[--C-:B------:R-:W-:Y:S02]  /*5e90*/  HADD2.F32 R77, -RZ, R5.reuse.H1_H1 ;  /* 0x30000005ff4d7230 */ /* 0x100fe40000004100 */
[C---:B------:R-:W-:Y:S01]  /*5ea0*/  FMUL R6, R47.reuse, R11 ;  /* 0x0000000b2f067220 */ /* 0x040fe20000400000 */
[----:B------:R-:W-:Y:S01]  /*5eb0*/  FMUL R11, R47, R16 ;  /* 0x000000102f0b7220 */ /* 0x000fe20000400000 */
[C---:B------:R-:W-:Y:S01]  /*5ec0*/  FFMA R3, R49.reuse, R51, R3 ;  /* 0x0000003331037223 */ /* 0x040fe20000000003 */
[----:B------:R-:W-:Y:S01]  /*5ed0*/  FFMA R7, R49, R52, R7 ;  /* 0x0000003431077223 */ /* 0x000fe20000000007 */
[----:B------:R-:W-:Y:S02]  /*5ee0*/  HADD2.F32 R51, -RZ, R4.H1_H1 ;  /* 0x30000004ff337230 */ /* 0x000fe40000004100 */
[C---:B------:R-:W-:Y:S01]  /*5ef0*/  FMUL R4, R47.reuse, R9 ;  /* 0x000000092f047220 */ /* 0x040fe20000400000 */
[----:B------:R-:W-:Y:S02]  /*5f00*/  HADD2.F32 R52, -RZ, R5.H0_H0 ;  /* 0x20000005ff347230 */ /* 0x000fe40000004100 */
[----:B------:R-:W-:Y:S01]  /*5f10*/  FMUL R16, R47, R21 ;  /* 0x000000152f107220 */ /* 0x000fe20000400000 */
[----:B------:R-:W-:Y:S01]  /*5f20*/  F2FP.SATFINITE.E4M3.F32.PACK_AB_MERGE_C R78, R7, R3, RZ ;  /* 0x00000003074e723e */ /* 0x000fe200048070ff */
[C---:B------:R-:W-:Y:S01]  /*5f30*/  FMUL R3, R47.reuse, R8 ;  /* 0x000000082f037220 */ /* 0x040fe20000400000 */
[C---:B------:R-:W-:Y:S01]  /*5f40*/  FMUL R7, R47.reuse, R12 ;  /* 0x0000000c2f077220 */ /* 0x040fe20000400000 */
[C---:B------:R-:W-:Y:S01]  /*5f50*/  FMUL R8, R47.reuse, R13 ;  /* 0x0000000d2f087220 */ /* 0x040fe20000400000 */
[----:B------:R-:W-:Y:S01]  /*5f60*/  FMUL R12, R47, R17 ;  /* 0x000000112f0c7220 */ /* 0x000fe20000400000 */
[C---:B------:R-:W-:Y:S01]  /*5f70*/  FFMA R3, R49.reuse, R53, R3 ;  /* 0x0000003531037223 */ /* 0x040fe20000000003 */
[----:B------:R-:W-:Y:S01]  /*5f80*/  FFMA R4, R49, R54, R4 ;  /* 0x0000003631047223 */ /* 0x000fe20000000004 */
[C---:B------:R-:W-:Y:S01]  /*5f90*/  FMUL R5, R47.reuse, R10 ;  /* 0x0000000a2f057220 */ /* 0x040fe20000400000 */
[C---:B------:R-:W-:Y:S01]  /*5fa0*/  FMUL R9, R47.reuse, R14 ;  /* 0x0000000e2f097220 */ /* 0x040fe20000400000 */
[C---:B------:R-:W-:Y:S01]  /*5fb0*/  FMUL R10, R47.reuse, R15 ;  /* 0x0000000f2f0a7220 */ /* 0x040fe20000400000 */
[----:B------:R-:W-:Y:S01]  /*5fc0*/  FMUL R15, R47, R20 ;  /* 0x000000142f0f7220 */ /* 0x000fe20000400000 */
[C---:B------:R-:W-:Y:S01]  /*5fd0*/  FFMA R5, R49.reuse, R55, R5 ;  /* 0x0000003731057223 */ /* 0x040fe20000000005 */
[C---:B------:R-:W-:Y:S01]  /*5fe0*/  FFMA R6, R49.reuse, R56, R6 ;  /* 0x0000003831067223 */ /* 0x040fe20000000006 */
[C---:B------:R-:W-:Y:S01]  /*5ff0*/  FFMA R7, R49.reuse, R57, R7 ;  /* 0x0000003931077223 */ /* 0x040fe20000000007 */
[C---:B------:R-:W-:Y:S01]  /*6000*/  FFMA R8, R49.reuse, R58, R8 ;  /* 0x0000003a31087223 */ /* 0x040fe20000000008 */
[--C-:B------:R-:W-:Y:S02]  /*6010*/  HADD2.F32 R63, -RZ, R64.reuse.H0_H0 ;  /* 0x20000040ff3f7230 */ /* 0x100fe40000004100 */
[C---:B------:R-:W-:Y:S01]  /*6020*/  FFMA R9, R49.reuse, R59, R9 ;  /* 0x0000003b31097223 */ /* 0x040fe20000000009 */
[----:B------:R-:W-:Y:S01]  /*6030*/  F2FP.SATFINITE.E4M3.F32.PACK_AB_MERGE_C R5, R6, R5, RZ ;  /* 0x000000050605723e */ /* 0x000fe200048070ff */
[C---:B------:R-:W-:Y:S01]  /*6040*/  FFMA R10, R49.reuse, R60, R10 ;  /* 0x0000003c310a7223 */ /* 0x040fe2000000000a */
[C---:B------:R-:W-:Y:S01]  /*6050*/  FFMA R11, R49.reuse, R61, R11 ;  /* 0x0000003d310b7223 */ /* 0x040fe2000000000b */
[----:B------:R-:W-:Y:S01]  /*6060*/  FFMA R12, R49, R62, R12 ;  /* 0x0000003e310c7223 */ /* 0x000fe2000000000c */
[C---:B------:R-:W-:Y:S01]  /*6070*/  FMUL R20, R47.reuse, R25 ;  /* 0x000000192f147220 */ /* 0x040fe20000400000 */
[C---:B------:R-:W-:Y:S01]  /*6080*/  FMUL R25, R47.reuse, R30 ;  /* 0x0000001e2f197220 */ /* 0x040fe20000400000 */
[C---:B------:R-:W-:Y:S01]  /*6090*/  FMUL R30, R47.reuse, R35 ;  /* 0x000000232f1e7220 */ /* 0x040fe20000400000 */
[----:B------:R-:W-:Y:S01]  /*60a0*/  F2FP.SATFINITE.E4M3.F32.PACK_AB_MERGE_C R9, R10, R9, RZ ;  /* 0x000000090a09723e */ /* 0x000fe200048070ff */
[----:B------:R-:W-:Y:S02]  /*60b0*/  HADD2.F32 R64, -RZ, R64.H1_H1 ;  /* 0x30000040ff407230 */ /* 0x000fe40000004100 */
[C---:B------:R-:W-:Y:S01]  /*60c0*/  FMUL R13, R47.reuse, R18 ;  /* 0x000000122f0d7220 */ /* 0x040fe20000400000 */
[C---:B------:R-:W-:Y:S01]  /*60d0*/  FMUL R14, R47.reuse, R19 ;  /* 0x000000132f0e7220 */ /* 0x040fe20000400000 */
[C---:B------:R-:W-:Y:S01]  /*60e0*/  FMUL R17, R47.reuse, R22 ;  /* 0x000000162f117220 */ /* 0x040fe20000400000 */
[----:B------:R-:W-:Y:S01]  /*60f0*/  FMUL R18, R47, R23 ;  /* 0x000000172f127220 */ /* 0x000fe20000400000 */
[C---:B------:R-:W-:Y:S01]  /*6100*/  FFMA R13, R49.reuse, R63, R13 ;  /* 0x0000003f310d7223 */ /* 0x040fe2000000000d */
[C---:B------:R-:W-:Y:S01]  /*6110*/  FFMA R14, R49.reuse, R64, R14 ;  /* 0x00000040310e7223 */ /* 0x040fe2000000000e */
[----:B------:R-:W-:Y:S01]  /*6120*/  FFMA R15, R49, R65, R15 ;  /* 0x00000041310f7223 */ /* 0x000fe2000000000f */
[----:B------:R-:W-:Y:S01]  /*6130*/  FMUL R19, R47, R24 ;  /* 0x000000182f137220 */ /* 0x000fe20000400000 */
[C---:B------:R-:W-:Y:S01]  /*6140*/  FFMA R16, R49.reuse, R66, R16 ;  /* 0x0000004231107223 */ /* 0x040fe20000000010 */
[----:B------:R-:W-:Y:S01]  /*6150*/  FFMA R17, R49, R67, R17 ;  /* 0x0000004331117223 */ /* 0x000fe20000000011 */
[----:B------:R-:W-:Y:S01]  /*6160*/  F2FP.SATFINITE.E4M3.F32.PACK_AB_MERGE_C R13, R14, R13, RZ ;  /* 0x0000000d0e0d723e */ /* 0x000fe200048070ff */
[C---:B------:R-:W-:Y:S01]  /*6170*/  FMUL R21, R47.reuse, R26 ;  /* 0x0000001a2f157220 */ /* 0x040fe20000400000 */
[----:B------:R-:W-:Y:S01]  /*6180*/  FMUL R22, R47, R27 ;  /* 0x0000001b2f167220 */ /* 0x000fe20000400000 */
[C---:B------:R-:W-:Y:S01]  /*6190*/  FFMA R18, R49.reuse, R68, R18 ;  /* 0x0000004431127223 */ /* 0x040fe20000000012 */
[----:B------:R-:W-:Y:S01]  /*61a0*/  FFMA R19, R49, R69, R19 ;  /* 0x0000004531137223 */ /* 0x000fe20000000013 */
[----:B------:R-:W-:Y:S01]  /*61b0*/  FMUL R23, R47, R28 ;  /* 0x0000001c2f177220 */ /* 0x000fe20000400000 */
[----:B------:R-:W-:Y:S01]  /*61c0*/  FFMA R20, R49, R70, R20 ;  /* 0x0000004631147223 */ /* 0x000fe20000000014 */
[----:B------:R-:W-:Y:S01]  /*61d0*/  FMUL R24, R47, R29 ;  /* 0x0000001d2f187220 */ /* 0x000fe20000400000 */
[C---:B------:R-:W-:Y:S01]  /*61e0*/  FFMA R21, R49.reuse, R71, R21 ;  /* 0x0000004731157223 */ /* 0x040fe20000000015 */
[----:B------:R-:W-:Y:S01]  /*61f0*/  FFMA R22, R49, R72, R22 ;  /* 0x0000004831167223 */ /* 0x000fe20000000016 */
[C---:B------:R-:W-:Y:S01]  /*6200*/  FMUL R26, R47.reuse, R31 ;  /* 0x0000001f2f1a7220 */ /* 0x040fe20000400000 */
[----:B------:R-:W-:Y:S01]  /*6210*/  FMUL R27, R47, R32 ;  /* 0x000000202f1b7220 */ /* 0x000fe20000400000 */
[----:B------:R-:W-:Y:S01]  /*6220*/  FFMA R23, R49, R73, R23 ;  /* 0x0000004931177223 */ /* 0x000fe20000000017 */
[----:B------:R-:W-:Y:S01]  /*6230*/  FMUL R28, R47, R33 ;  /* 0x000000212f1c7220 */ /* 0x000fe20000400000 */
[----:B------:R-:W-:Y:S01]  /*6240*/  FFMA R24, R49, R74, R24 ;  /* 0x0000004a31187223 */ /* 0x000fe20000000018 */
[----:B------:R-:W-:Y:S01]  /*6250*/  FMUL R29, R47, R34 ;  /* 0x000000222f1d7220 */ /* 0x000fe20000400000 */
[C---:B------:R-:W-:Y:S01]  /*6260*/  FFMA R25, R49.reuse, R75, R25 ;  /* 0x0000004b31197223 */ /* 0x040fe20000000019 */
[C---:B------:R-:W-:Y:S01]  /*6270*/  FFMA R26, R49.reuse, R76, R26 ;  /* 0x0000004c311a7223 */ /* 0x040fe2000000001a */
[C---:B------:R-:W-:Y:S01]  /*6280*/  FFMA R27, R49.reuse, R50, R27 ;  /* 0x00000032311b7223 */ /* 0x040fe2000000001b */
[C---:B------:R-:W-:Y:S01]  /*6290*/  FFMA R28, R49.reuse, R51, R28 ;  /* 0x00000033311c7223 */ /* 0x040fe2000000001c */
[----:B------:R-:W-:Y:S01]  /*62a0*/  F2FP.SATFINITE.E4M3.F32.PACK_AB_MERGE_C R17, R18, R17, RZ ;  /* 0x000000111211723e */ /* 0x000fe200048070ff */
[C---:B------:R-:W-:Y:S01]  /*62b0*/  FFMA R29, R49.reuse, R52, R29 ;  /* 0x00000034311d7223 */ /* 0x040fe2000000001d */
[----:B------:R-:W-:Y:S01]  /*62c0*/  F2FP.SATFINITE.E4M3.F32.PACK_AB_MERGE_C R21, R22, R21, RZ ;  /* 0x000000151615723e */ /* 0x000fe200048070ff */
[----:B------:R-:W-:Y:S01]  /*62d0*/  FFMA R30, R49, R77, R30 ;  /* 0x0000004d311e7223 */ /* 0x000fe2000000001e */
[----:B------:R-:W-:Y:S02]  /*62e0*/  F2FP.SATFINITE.E4M3.F32.PACK_AB_MERGE_C R32, R2, R0, R78 ;  /* 0x000000000220723e */ /* 0x000fe4000480704e */
[----:B------:R-:W-:Y:S02]  /*62f0*/  F2FP.SATFINITE.E4M3.F32.PACK_AB_MERGE_C R33, R4, R3, R5 ;  /* 0x000000030421723e */ /* 0x000fe40004807005 */
[----:B------:R-:W-:Y:S02]  /*6300*/  F2FP.SATFINITE.E4M3.F32.PACK_AB_MERGE_C R34, R8, R7, R9 ;  /* 0x000000070822723e */ /* 0x000fe40004807009 */
[----:B------:R-:W-:Y:S02]  /*6310*/  F2FP.SATFINITE.E4M3.F32.PACK_AB_MERGE_C R35, R12, R11, R13 ;  /* 0x0000000b0c23723e */ /* 0x000fe4000480700d */
[----:B------:R-:W-:Y:S02]  /*6320*/  F2FP.SATFINITE.E4M3.F32.PACK_AB_MERGE_C R16, R16, R15, R17 ;  /* 0x0000000f1010723e */ /* 0x000fe40004807011 */
[----:B------:R-:W-:Y:S01]  /*6330*/  F2FP.SATFINITE.E4M3.F32.PACK_AB_MERGE_C R17, R20, R19, R21 ;  /* 0x000000131411723e */ /* 0x000fe20004807015 */
[----:B------:R1:W-:Y:S01]  /*6340*/  STS.128 [R100+UR49+0x4200], R32 ;  /* 0x0042002064007988 */ /* 0x0003e20008000c31 */
[----:B------:R-:W-:Y:S02]  /*6350*/  F2FP.SATFINITE.E4M3.F32.PACK_AB_MERGE_C R18, R26, R25, RZ ;  /* 0x000000191a12723e */ /* 0x000fe400048070ff */
[----:B------:R-:W-:Y:S02]  /*6360*/  F2FP.SATFINITE.E4M3.F32.PACK_AB_MERGE_C R19, R30, R29, RZ ;  /* 0x0000001d1e13723e */ /* 0x000fe400048070ff */
[----:B------:R-:W-:Y:S02]  /*6370*/  F2FP.SATFINITE.E4M3.F32.PACK_AB_MERGE_C R18, R24, R23, R18 ;  /* 0x000000171812723e */ /* 0x000fe40004807012 */
[----:B------:R-:W-:Y:S02]  /*6380*/  F2FP.SATFINITE.E4M3.F32.PACK_AB_MERGE_C R19, R28, R27, R19 ;  /* 0x0000001b1c13723e */ /* 0x000fe40004807013 */
[----:B------:R-:W-:Y:S02]  /*6390*/  LEA R0, R105, UR49, 0x3 ;  /* 0x0000003169007c11 */ /* 0x000fe4000f8e18ff */
[----:B------:R-:W-:Y:S01]  /*63a0*/  @P6 SHF.L.U32 R2, R104, 0x1f, RZ ;  /* 0x0000001f68026819 */ /* 0x000fe200000006ff */
[----:B------:R1:W-:Y:S01]  /*63b0*/  STS.128 [R114+0x4210], R16 ;  /* 0x0042101072007388 */ /* 0x0003e20000000c00 */
[----:B------:R-:W-:Y:S01]  /*63c0*/  @!PT LDS RZ, [RZ] ;  /* 0x00000000fffff984 */ /* 0x000fe20000000800 */
[----:B------:R-:W-:Y:S01]  /*63d0*/  @!PT LDS RZ, [RZ] ;  /* 0x00000000fffff984 */ /* 0x000fe20000000800 */
[----:B------:R-:W-:Y:S01]  /*63e0*/  @!PT LDS RZ, [RZ] ;  /* 0x00000000fffff984 */ /* 0x000fe20000000800 */
[----:B------:R-:W-:Y:S01]  /*63f0*/  @!PT LDS RZ, [RZ] ;  /* 0x00000000fffff984 */ /* 0x000fe20000000800 */
[----:B------:R2:W-:Y:S07]  /*6400*/  MEMBAR.ALL.CTA ;  /* 0x0000000000007992 */ /* 0x0005ee0000008000 */
[----:B--2---:R-:W2:Y:S02]  /*6410*/  FENCE.VIEW.ASYNC.S ;  /* 0x00000000000073c6 */ /* 0x004ea40000000000 */
[----:B--2---:R-:W-:Y:S06]  /*6420*/  BAR.SYNC.DEFER_BLOCKING 0x1, 0x80 ;  /* 0x0042000000007b1d */ /* 0x004fec0000010000 */
[----:B------:R-:W-:Y:S05]  /*6430*/  @P0 BRA `(.L_x_98) ;  /* 0x0000000000280947 */ /* 0x000fea0003800000 */
[----:B------:R-:W-:Y:S02]  /*6440*/  UIADD3 UR4, UPT, UPT, UR49, 0x4200, URZ ;  /* 0x0000420031047890 */ /* 0x000fe4000fffe0ff */
[----:B------:R-:W-:Y:S01]  /*6450*/  UIADD3 UR6, UP0, UPT, UR52, 0x680, URZ ;  /* 0x0000068034067890 */ /* 0x000fe2000ff1e0ff */
[----:B------:R-:W-:Y:S03]  /*6460*/  UMOV UR43, UR36 ;  /* 0x00000024002b7c82 */ /* 0x000fe60008000000 */
[----:B------:R-:W-:Y:S01]  /*6470*/  MOV R109, UR4 ;  /* 0x00000004006d7c02 */ /* 0x000fe20008000f00 */
[----:B------:R-:W-:Y:S03]  /*6480*/  UIADD3.X UR7, UPT, UPT, URZ, UR53, URZ, UP0, !UPT ;  /* 0x00000035ff077290 */ /* 0x000fe600087fe4ff */
[----:B------:R-:W-:Y:S11]  /*6490*/  R2UR UR40, R109 ;  /* 0x000000006d2872ca */ /* 0x000ff600000e0000 */
[----:B------:R-:W-:Y:S02]  /*64a0*/  @!UPT UIADD3 URZ, UPT, UPT, URZ, URZ, URZ ;  /* 0x000000fffffff290 */ /* 0x000fe4000fffe0ff */
[----:B------:R2:W-:Y:S01]  /*64b0*/  UTMASTG.3D [UR40], [UR6] ;  /* 0x00000028060073b5 */ /* 0x0005e20008010000 */
[----:B------:R0:W-:Y:S01]  /*64c0*/  UTMACMDFLUSH ;  /* 0x00000000000079b7 */ /* 0x0001e20000000000 */
[----:B--2---:R-:W-:Y:S04]  /*64d0*/  DEPBAR.LE SB0, 0x1 ;  /* 0x000080400000791a */ /* 0x004fe80000000000 */
.L_x_98:
[----:B------:R-:W-:Y:S05]  /*64e0*/  BSYNC.RECONVERGENT B0 ;  /* 0x0000000000007941 */ /* 0x000fea0003800200 */
.L_x_97:
[----:B------:R-:W-:Y:S06]  /*64f0*/  BAR.SYNC.DEFER_BLOCKING 0x1, 0x80 ;  /* 0x0042000000007b1d */ /* 0x000fec0000010000 */
[----:B------:R-:W2:Y:S01]  /*6500*/  @P6 SYNCS.PHASECHK.TRANS64.TRYWAIT P0, [R0+URZ+0x30], R2 ;  /* 0x00003002000065a7 */ /* 0x000ea200080011ff */
[----:B------:R-:W-:Y:S01]  /*6510*/  BSSY B1, `(.L_x_99) ;  /* 0x0000021000017945 */ /* 0x000fe20003800000 */
[----:B--2---:R-:W-:Y:S03]  /*6520*/  @P6 SEL R115, RZ, 0x1, !P0 ;  /* 0x00000001ff736807 */ /* 0x004fe60004000000 */
[----:B------:R-:W-:Y:S05]  /*6530*/  @!P6 BRA `(.L_x_100) ;  /* 0x000000000078e947 */ /* 0x000fea0003800000 */
[----:B------:R-:W-:Y:S01]  /*6540*/  ISETP.NE.AND P1, PT, R116, RZ, PT ;  /* 0x000000ff7400720c */ /* 0x000fe20003f25270 */
[----:B------:R-:W-:Y:S01]  /*6550*/  BSSY B0, `(.L_x_101) ;  /* 0x0000009000007945 */ /* 0x000fe20003800000 */
[----:B------:R-:W-:Y:S11]  /*6560*/  ISETP.NE.AND P0, PT, R115, RZ, PT ;  /* 0x000000ff7300720c */ /* 0x000ff60003f05270 */
[----:B------:R-:W-:Y:S05]  /*6570*/  @P1 IMAD R2, R105, 0x1000, R100 ;  /* 0x0000100069021824 */ /* 0x000fea00078e0264 */
[----:B------:R-:W-:Y:S05]  /*6580*/  @P1 IADD3 R4, PT, PT, R2, UR49, RZ ;  /* 0x0000003102041c10 */ /* 0x000fea000fffe0ff */
[----:B------:R-:W-:Y:S01]  /*6590*/  @P1 IMAD.IADD R4, R4, 0x1, R117 ;  /* 0x0000000104041824 */ /* 0x000fe200078e0275 */
[----:B------:R-:W-:Y:S06]  /*65a0*/  @P0 BRA `(.L_x_102) ;  /* 0x00000000000c0947 */ /* 0x000fec0003800000 */
[----:B------:R-:W-:Y:S04]  /*65b0*/  SHF.L.U32 R3, R104, 0x1f, RZ ;  /* 0x0000001f68037819 */ /* 0x000fe800000006ff */
[----:B------:R-:W2:Y:S02]  /*65c0*/  SYNCS.PHASECHK.TRANS64.TRYWAIT P0, [R0+URZ+0x30], R3 ;  /* 0x00003003000075a7 */ /* 0x000ea400080011ff */
[----:B--2---:R-:W-:Y:S05]  /*65d0*/  @!P0 BRA `(.L_x_103) ;  /* 0x0000003000b48947 */ /* 0x004fea0003800000 */
.L_x_102:
[----:B------:R-:W-:Y:S05]  /*65e0*/  BSYNC B0 ;  /* 0x0000000000007941 */ /* 0x000fea0003800000 */
.L_x_101:
[----:B------:R-:W-:Y:S01]  /*65f0*/  ISETP.NE.AND P0, PT, R116, RZ, PT ;  /* 0x000000ff7400720c */ /* 0x000fe20003f05270 */
[----:B------:R-:W-:Y:S11]  /*6600*/  VIADD R105, R105, 0x1 ;  /* 0x0000000169697836 */ /* 0x000ff60000000000 */
[----:B------:R-:W-:Y:S01]  /*6610*/  @!UPT UIADD3 URZ, UPT, UPT, URZ, URZ, URZ ;  /* 0x000000fffffff290 */ /* 0x000fe2000fffe0ff */
[----:B------:R3:W4:Y:S04]  /*6620*/  @P0 LDS.128 R80, [R2+UR49+0x200] ;  /* 0x0002003102500984 */ /* 0x0007280008000c00 */
[----:B------:R1:W1:Y:S01]  /*6630*/  @P0 LDS.128 R84, [R4+0x210] ;  /* 0x0002100004540984 */ /* 0x0002620000000c00 */
        /* <DEDUP_REMOVED lines=8> */
[----:B---3--:R-:W-:Y:S02]  /*66c0*/  VIADD R2, R0, 0x50 ;  /* 0x0000005000027836 */ /* 0x008fe40000000000 */
[----:B--2---:R-:W-:Y:S05]  /*66d0*/  IMAD.U32 R0, RZ, RZ, UR37 ;  /* 0x00000025ff007e24 */ /* 0x004fea000f8e00ff */
[----:B------:R-:W-:Y:S04]  /*66e0*/  PRMT R0, R0, 0x654, R2 ;  /* 0x0000065400007816 */ /* 0x000fe80000000002 */
[----:B-----5:R2:W-:Y:S02]  /*66f0*/  SYNCS.ARRIVE.TRANS64.RED.A1T0 RZ, [R0+URZ], RZ ;  /* 0x000000ff00ff79a7 */ /* 0x0205e400081004ff */
[----:B--2---:R-:W-:Y:S04]  /*6700*/  SEL R0, RZ, 0x1, P0 ;  /* 0x00000001ff007807 */ /* 0x004fe80000000000 */
[----:B-1--4-:R-:W-:Y:S02]  /*6710*/  LOP3.LUT R104, R104, R0, RZ, 0x3c, !PT ;  /* 0x0000000068687212 */ /* 0x012fe400078e3cff */
.L_x_100:
[----:B------:R-:W-:Y:S05]  /*6720*/  BSYNC B1 ;  /* 0x0000000000017941 */ /* 0x000fea0003800000 */
.L_x_99:
[----:B------:R-:W-:Y:S05]  /*6730*/  VIADD R0, R48, 0x40 ;  /* 0x0000004030007836 */ /* 0x000fea0000000000 */
[----:B------:R-:W-:Y:S04]  /*6740*/  SHF.R.U32.HI R0, RZ, 0x15, R0 ;  /* 0x00000015ff007819 */ /* 0x000fe80000011600 */
[----:B------:R-:W-:Y:S11]  /*6750*/  LOP3.LUT P0, RZ, R0, 0x3, R101, 0x48, !PT ;  /* 0x0000000300ff7812 */ /* 0x000ff60007804865 */
[----:B------:R-:W-:Y:S02]  /*6760*/  @!UPT UIADD3 URZ, UPT, UPT, URZ, URZ, URZ ;  /* 0x000000fffffff290 */ /* 0x000fe4000fffe0ff */
[----:B------:R-:W-:Y:S05]  /*6770*/  @!P0 BRA `(.L_x_104) ;  /* 0x0000000000408947 */ /* 0x000fea0003800000 */
[----:B------:R-:W2:Y:S01]  /*6780*/  LDCU.64 UR8, c[0x4][0x78] ;  /* 0x01000f00ff0877ac */ /* 0x000ea20008000a00 */
[----:B------:R-:W-:Y:S01]  /*6790*/  MOV R3, 0x0 ;  /* 0x0000000000037802 */ /* 0x000fe20000000f00 */
[----:B------:R-:W-:Y:S02]  /*67a0*/  HFMA2 R12, -RZ, RZ, 0, 5.9604644775390625e-08 ;  /* 0x00000001ff0c7431 */ /* 0x000fe400000001ff */
[----:B------:R-:W-:Y:S02]  /*67b0*/  IMAD.MOV.U32 R8, RZ, RZ, 0x192 ;  /* 0x00000192ff087424 */ /* 0x000fe400078e00ff */
[----:B------:R-:W-:Y:S01]  /*67c0*/  IMAD.MOV.U32 R13, RZ, RZ, RZ ;  /* 0x000000ffff0d7224 */ /* 0x000fe200078e00ff */
[----:B------:R-:W3:Y:S01]  /*67d0*/  LDCU.64 UR6, c[0x4][0x80] ;  /* 0x01001000ff0677ac */ /* 0x000ee20008000a00 */
[----:B------:R-:W4:Y:S01]  /*67e0*/  LDC.64 R2, c[0x4][R3] ;  /* 0x0100000003027b82 */ /* 0x000f220000000a00 */
[----:B------:R-:W5:Y:S01]  /*67f0*/  LDCU.64 UR4, c[0x4][0x18] ;  /* 0x01000300ff0477ac */ /* 0x000f620008000a00 */
[----:B--2---:R-:W-:Y:S01]  /*6800*/  MOV R5, UR9 ;  /* 0x0000000900057c02 */ /* 0x004fe20008000f00 */
[----:B------:R-:W-:Y:S01]  /*6810*/  IMAD.U32 R4, RZ, RZ, UR8 ;  /* 0x00000008ff047e24 */ /* 0x000fe2000f8e00ff */
[----:B---3--:R-:W-:Y:S01]  /*6820*/  MOV R7, UR7 ;  /* 0x0000000700077c02 */ /* 0x008fe20008000f00 */
[----:B------:R-:W-:Y:S01]  /*6830*/  IMAD.U32 R6, RZ, RZ, UR6 ;  /* 0x00000006ff067e24 */ /* 0x000fe2000f8e00ff */
[----:B-----5:R-:W-:Y:S01]  /*6840*/  MOV R11, UR5 ;  /* 0x00000005000b7c02 */ /* 0x020fe20008000f00 */
[----:B------:R-:W-:Y:S02]  /*6850*/  IMAD.U32 R10, RZ, RZ, UR4 ;  /* 0x00000004ff0a7e24 */ /* 0x000fe4000f8e00ff */
[----:B------:R-:W-:Y:S07]  /*6860*/  LEPC R20, `(.L_x_104) ;  /* 0x000000001014794e */ /* 0x000fee0000000000 */
[----:B-1--4-:R-:W-:Y:S05]  /*6870*/  CALL.ABS.NOINC R2 ;  /* 0x0000000002007343 */ /* 0x012fea0003c00000 */
.L_x_104:
[-C--:B------:R-:W-:Y:S01]  /*6880*/  F2FP.F16.E4M3.UNPACK_B R0, R81.reuse ;  /* 0x00000051ff00723e */ /* 0x080fe200020006ff */
[----:B------:R-:W-:Y:S05]  /*6890*/  WARPSYNC.ALL ;  /* 0x0000000000007948 */ /* 0x000fea0003800000 */
[----:B------:R-:W-:Y:S01]  /*68a0*/  R2UR UR4, R48 ;  /* 0x00000000300472ca */ /* 0x000fe200000e0000 */
[--C-:B------:R-:W-:Y:S01]  /*68b0*/  HADD2.F32 R54, -RZ, R0.reuse.H0_H0 ;  /* 0x20000000ff367230 */ /* 0x100fe20000004100 */
[-C--:B------:R-:W-:Y:S01]  /*68c0*/  F2FP.F16.E4M3.UNPACK_B R2, R80.reuse.H1 ;  /* 0x00000050ff02723e */ /* 0x080fe200030006ff */
[----:B------:R-:W-:Y:S01]  /*68d0*/  HADD2.F32 R55, -RZ, R0.H1_H1 ;  /* 0x30000000ff377230 */ /* 0x000fe20000004100 */
[----:B------:R-:W-:Y:S01]  /*68e0*/  F2FP.F16.E4M3.UNPACK_B R0, R81.H1 ;  /* 0x00000051ff00723e */ /* 0x000fe200030006ff */
[----:B------:R-:W-:Y:S01]  /*68f0*/  BSSY.RECONVERGENT B0, `(.L_x_105) ;  /* 0x0000095000007945 */ /* 0x000fe20003800200 */
[----:B------:R-:W-:Y:S01]  /*6900*/  F2FP.F16.E4M3.UNPACK_B R3, R80 ;  /* 0x00000050ff03723e */ /* 0x000fe200020006ff */
[----:B------:R-:W-:Y:S01]  /*6910*/  HADD2.F32 R52, -RZ, R2.H0_H0 ;  /* 0x20000002ff347230 */ /* 0x000fe20000004100 */
[----:B------:R-:W-:Y:S01]  /*6920*/  ISETP.NE.AND P0, PT, R110, RZ, PT ;  /* 0x000000ff6e00720c */ /* 0x000fe20003f05270 */
[--C-:B------:R-:W-:Y:S01]  /*6930*/  HADD2.F32 R56, -RZ, R0.reuse.H0_H0 ;  /* 0x20000000ff387230 */ /* 0x100fe20000004100 */
[----:B------:R-:W-:Y:S01]  /*6940*/  ISETP.NE.AND P6, PT, R118, RZ, PT ;  /* 0x000000ff7600720c */ /* 0x000fe20003fc5270 */
[----:B------:R-:W-:Y:S01]  /*6950*/  HADD2.F32 R57, -RZ, R0.H1_H1 ;  /* 0x30000000ff397230 */ /* 0x000fe20000004100 */
[-C--:B------:R-:W-:Y:S01]  /*6960*/  F2FP.F16.E4M3.UNPACK_B R0, R83.reuse ;  /* 0x00000053ff00723e */ /* 0x080fe200020006ff */
[----:B-1----:R-:W-:Y:S01]  /*6970*/  LDTM.16dp32bit_t0_t15.x32 R4, tmem[UR4+0x40] ;  /* 0x00004004000479ee */ /* 0x002fe20008a80000 */
[----:B------:R-:W1:Y:S01]  /*6980*/  LDTM.16dp32bit_t16_t31.x32 R4, tmem[UR4+0x60] ;  /* 0x00006004000479ee */ /* 0x000e620008aa0000 */
[----:B------:R-:W-:Y:S01]  /*6990*/  HADD2.F32 R53, -RZ, R2.H1_H1 ;  /* 0x30000002ff357230 */ /* 0x000fe20000004100 */
[----:B------:R-:W-:Y:S01]  /*69a0*/  F2FP.F16.E4M3.UNPACK_B R2, R82.H1 ;  /* 0x00000052ff02723e */ /* 0x000fe200030006ff */
[--C-:B------:R-:W-:Y:S02]  /*69b0*/  HADD2.F32 R50, -RZ, R3.reuse.H0_H0 ;  /* 0x20000003ff327230 */ /* 0x100fe40000004100 */
[--C-:B------:R-:W-:Y:S02]  /*69c0*/  HADD2.F32 R62, -RZ, R0.reuse.H0_H0 ;  /* 0x20000000ff3e7230 */ /* 0x100fe40000004100 */
[----:B------:R-:W-:Y:S01]  /*69d0*/  HADD2.F32 R63, -RZ, R0.H1_H1 ;  /* 0x30000000ff3f7230 */ /* 0x000fe20000004100 */
[----:B------:R-:W-:Y:S01]  /*69e0*/  F2FP.F16.E4M3.UNPACK_B R0, R84.H1 ;  /* 0x00000054ff00723e */ /* 0x000fe200030006ff */
[--C-:B------:R-:W-:Y:S02]  /*69f0*/  HADD2.F32 R60, -RZ, R2.reuse.H0_H0 ;  /* 0x20000002ff3c7230 */ /* 0x100fe40000004100 */
[----:B------:R-:W-:Y:S01]  /*6a00*/  HADD2.F32 R61, -RZ, R2.H1_H1 ;  /* 0x30000002ff3d7230 */ /* 0x000fe20000004100 */
[----:B------:R-:W-:Y:S01]  /*6a10*/  F2FP.F16.E4M3.UNPACK_B R2, R83.H1 ;  /* 0x00000053ff02723e */ /* 0x000fe200030006ff */
[----:B------:R-:W-:Y:S01]  /*6a20*/  HADD2.F32 R51, -RZ, R3.H1_H1 ;  /* 0x30000003ff337230 */ /* 0x000fe20000004100 */
[----:B------:R-:W-:Y:S01]  /*6a30*/  F2FP.F16.E4M3.UNPACK_B R3, R82 ;  /* 0x00000052ff03723e */ /* 0x000fe200020006ff */
[--C-:B------:R-:W-:Y:S02]  /*6a40*/  HADD2.F32 R68, -RZ, R0.reuse.H0_H0 ;  /* 0x20000000ff447230 */ /* 0x100fe40000004100 */
[----:B------:R-:W-:Y:S01]  /*6a50*/  HADD2.F32 R69, -RZ, R0.H1_H1 ;  /* 0x30000000ff457230 */ /* 0x000fe20000004100 */
[-C--:B------:R-:W-:Y:S01]  /*6a60*/  F2FP.F16.E4M3.UNPACK_B R0, R85.reuse.H1 ;  /* 0x00000055ff00723e */ /* 0x080fe200030006ff */
[--C-:B------:R-:W-:Y:S02]  /*6a70*/  HADD2.F32 R64, -RZ, R2.reuse.H0_H0 ;  /* 0x20000002ff407230 */ /* 0x100fe40000004100 */
[----:B------:R-:W-:Y:S01]  /*6a80*/  HADD2.F32 R65, -RZ, R2.H1_H1 ;  /* 0x30000002ff417230 */ /* 0x000fe20000004100 */
[----:B------:R-:W-:Y:S01]  /*6a90*/  F2FP.F16.E4M3.UNPACK_B R2, R85 ;  /* 0x00000055ff02723e */ /* 0x000fe200020006ff */
[--C-:B------:R-:W-:Y:S02]  /*6aa0*/  HADD2.F32 R58, -RZ, R3.reuse.H0_H0 ;  /* 0x20000003ff3a7230 */ /* 0x100fe40000004100 */
[C---:B-1----:R-:W-:Y:S01]  /*6ab0*/  FMUL R7, R47.reuse, R7 ;  /* 0x000000072f077220 */ /* 0x042fe20000400000 */
[----:B------:R-:W-:Y:S01]  /*6ac0*/  HADD2.F32 R59, -RZ, R3.H1_H1 ;  /* 0x30000003ff3b7230 */ /* 0x000fe20000004100 */
[----:B------:R-:W-:Y:S01]  /*6ad0*/  F2FP.F16.E4M3.UNPACK_B R3, R84 ;  /* 0x00000054ff03723e */ /* 0x000fe200020006ff */
[--C-:B------:R-:W-:Y:S02]  /*6ae0*/  HADD2.F32 R72, -RZ, R0.reuse.H0_H0 ;  /* 0x20000000ff487230 */ /* 0x100fe40000004100 */
[C---:B------:R-:W-:Y:S01]  /*6af0*/  FMUL R11, R47.reuse, R11 ;  /* 0x0000000b2f0b7220 */ /* 0x040fe20000400000 */
[----:B------:R-:W-:Y:S01]  /*6b00*/  HADD2.F32 R73, -RZ, R0.H1_H1 ;  /* 0x30000000ff497230 */ /* 0x000fe20000004100 */
[----:B------:R-:W-:Y:S01]  /*6b10*/  F2FP.F16.E4M3.UNPACK_B R0, R87 ;  /* 0x00000057ff00723e */ /* 0x000fe200020006ff */
[--C-:B------:R-:W-:Y:S02]  /*6b20*/  HADD2.F32 R70, -RZ, R2.reuse.H0_H0 ;  /* 0x20000002ff467230 */ /* 0x100fe40000004100 */
[C---:B------:R-:W-:Y:S01]  /*6b30*/  FMUL R15, R47.reuse, R15 ;  /* 0x0000000f2f0f7220 */ /* 0x040fe20000400000 */
[----:B------:R-:W-:Y:S01]  /*6b40*/  HADD2.F32 R71, -RZ, R2.H1_H1 ;  /* 0x30000002ff477230 */ /* 0x000fe20000004100 */
[-C--:B------:R-:W-:Y:S01]  /*6b50*/  F2FP.F16.E4M3.UNPACK_B R2, R86.reuse.H1 ;  /* 0x00000056ff02723e */ /* 0x080fe200030006ff */
[--C-:B------:R-:W-:Y:S02]  /*6b60*/  HADD2.F32 R66, -RZ, R3.reuse.H0_H0 ;  /* 0x20000003ff427230 */ /* 0x100fe40000004100 */
[----:B------:R-:W-:Y:S01]  /*6b70*/  HADD2.F32 R67, -RZ, R3.H1_H1 ;  /* 0x30000003ff437230 */ /* 0x000fe20000004100 */
[----:B------:R-:W-:Y:S01]  /*6b80*/  F2FP.F16.E4M3.UNPACK_B R3, R86 ;  /* 0x00000056ff03723e */ /* 0x000fe200020006ff */
[--C-:B------:R-:W-:Y:S02]  /*6b90*/  HADD2.F32 R78, -RZ, R0.reuse.H0_H0 ;  /* 0x20000000ff4e7230 */ /* 0x100fe40000004100 */
[----:B------:R-:W-:Y:S02]  /*6ba0*/  HADD2.F32 R79, -RZ, R0.H1_H1 ;  /* 0x30000000ff4f7230 */ /* 0x000fe40000004100 */
[C---:B------:R-:W-:Y:S01]  /*6bb0*/  FMUL R0, R47.reuse, R4 ;  /* 0x000000042f007220 */ /* 0x040fe20000400000 */
[--C-:B------:R-:W-:Y:S02]  /*6bc0*/  HADD2.F32 R76, -RZ, R2.reuse.H0_H0 ;  /* 0x20000002ff4c7230 */ /* 0x100fe40000004100 */
[----:B------:R-:W-:Y:S01]  /*6bd0*/  FMUL R4, R47, R8 ;  /* 0x000000082f047220 */ /* 0x000fe20000400000 */
[----:B------:R-:W-:Y:S02]  /*6be0*/  HADD2.F32 R77, -RZ, R2.H1_H1 ;  /* 0x30000002ff4d7230 */ /* 0x000fe40000004100 */
[----:B------:R-:W-:Y:S01]  /*6bf0*/  FFMA R0, R49, R50, R0 ;  /* 0x0000003231007223 */ /* 0x000fe20000000000 */
[--C-:B------:R-:W-:Y:S02]  /*6c00*/  HADD2.F32 R74, -RZ, R3.reuse.H0_H0 ;  /* 0x20000003ff4a7230 */ /* 0x100fe40000004100 */
[C---:B------:R-:W-:Y:S01]  /*6c10*/  FMUL R2, R47.reuse, R5 ;  /* 0x000000052f027220 */ /* 0x040fe20000400000 */
[----:B------:R-:W-:Y:S02]  /*6c20*/  HADD2.F32 R75, -RZ, R3.H1_H1 ;  /* 0x30000003ff4b7230 */ /* 0x000fe40000004100 */
[C---:B------:R-:W-:Y:S01]  /*6c30*/  FMUL R5, R47.reuse, R9 ;  /* 0x000000092f057220 */ /* 0x040fe20000400000 */
[----:B------:R-:W-:Y:S01]  /*6c40*/  FMUL R8, R47, R12 ;  /* 0x0000000c2f087220 */ /* 0x000fe20000400000 */
[----:B------:R-:W-:Y:S01]  /*6c50*/  FFMA R2, R49, R51, R2 ;  /* 0x0000003331027223 */ /* 0x000fe20000000002 */
[C---:B------:R-:W-:Y:S01]  /*6c60*/  FMUL R9, R47.reuse, R13 ;  /* 0x0000000d2f097220 */ /* 0x040fe20000400000 */
[C---:B------:R-:W-:Y:S01]  /*6c70*/  FMUL R12, R47.reuse, R21 ;  /* 0x000000152f0c7220 */ /* 0x040fe20000400000 */
[C---:B------:R-:W-:Y:S01]  /*6c80*/  FMUL R21, R47.reuse, R30 ;  /* 0x0000001e2f157220 */ /* 0x040fe20000400000 */
[C---:B------:R-:W-:Y:S01]  /*6c90*/  FMUL R13, R47.reuse, R22 ;  /* 0x000000162f0d7220 */ /* 0x040fe20000400000 */
[C---:B------:R-:W-:Y:S01]  /*6ca0*/  FMUL R22, R47.reuse, R31 ;  /* 0x0000001f2f167220 */ /* 0x040fe20000400000 */
        /* <DEDUP_REMOVED lines=8> */
[C---:B------:R-:W-:Y:S01]  /*6d30*/  FFMA R6, R49.reuse, R56, R6 ;  /* 0x0000003831067223 */ /* 0x040fe20000000006 */
[C---:B------:R-:W-:Y:S01]  /*6d40*/  FFMA R11, R49.reuse, R57, R11 ;  /* 0x00000039310b7223 */ /* 0x040fe2000000000b */
[C---:B------:R-:W-:Y:S01]  /*6d50*/  FFMA R8, R49.reuse, R58, R8 ;  /* 0x0000003a31087223 */ /* 0x040fe20000000008 */
[----:B------:R-:W-:Y:S01]  /*6d60*/  FFMA R9, R49, R59, R9 ;  /* 0x0000003b31097223 */ /* 0x000fe20000000009 */
[----:B------:R-:W-:Y:S01]  /*6d70*/  F2FP.SATFINITE.E4M3.F32.PACK_AB_MERGE_C R52, R7, R3, RZ ;  /* 0x000000030734723e */ /* 0x000fe200048070ff */
[----:B------:R-:W-:Y:S01]  /*6d80*/  FFMA R10, R49, R60, R10 ;  /* 0x0000003c310a7223 */ /* 0x000fe2000000000a */
[----:B------:R-:W-:Y:S01]  /*6d90*/  F2FP.SATFINITE.E4M3.F32.PACK_AB_MERGE_C R53, R11, R6, RZ ;  /* 0x000000060b35723e */ /* 0x000fe200048070ff */
[----:B------:R-:W-:Y:S01]  /*6da0*/  FFMA R15, R49, R61, R15 ;  /* 0x0000003d310f7223 */ /* 0x000fe2000000000f */
[C---:B------:R-:W-:Y:S01]  /*6db0*/  FMUL R3, R47.reuse, R16 ;  /* 0x000000102f037220 */ /* 0x040fe20000400000 */
[C---:B------:R-:W-:Y:S01]  /*6dc0*/  FMUL R6, R47.reuse, R17 ;  /* 0x000000112f067220 */ /* 0x040fe20000400000 */
[----:B------:R-:W-:Y:S01]  /*6dd0*/  F2FP.F16.E4M3.UNPACK_B R51, R87.H1 ;  /* 0x00000057ff33723e */ /* 0x000fe200030006ff */
[----:B------:R-:W-:Y:S01]  /*6de0*/  FMUL R11, R47, R20 ;  /* 0x000000142f0b7220 */ /* 0x000fe20000400000 */
[----:B------:R-:W-:Y:S01]  /*6df0*/  F2FP.SATFINITE.E4M3.F32.PACK_AB_MERGE_C R54, R15, R10, RZ ;  /* 0x0000000a0f36723e */ /* 0x000fe200048070ff */
[C---:B------:R-:W-:Y:S01]  /*6e00*/  FFMA R3, R49.reuse, R62, R3 ;  /* 0x0000003e31037223 */ /* 0x040fe20000000003 */
[----:B------:R-:W-:Y:S01]  /*6e10*/  FFMA R6, R49, R63, R6 ;  /* 0x0000003f31067223 */ /* 0x000fe20000000006 */
[----:B------:R-:W-:Y:S01]  /*6e20*/  FMUL R20, R47, R29 ;  /* 0x0000001d2f147220 */ /* 0x000fe20000400000 */
[----:B------:R-:W-:Y:S01]  /*6e30*/  F2FP.SATFINITE.E4M3.F32.PACK_AB_MERGE_C R29, R5, R4, R53 ;  /* 0x00000004051d723e */ /* 0x000fe20004807035 */
[----:B------:R-:W-:Y:S01]  /*6e40*/  FMUL R10, R47, R19 ;  /* 0x000000132f0a7220 */ /* 0x000fe20000400000 */
[----:B------:R-:W-:Y:S01]  /*6e50*/  F2FP.SATFINITE.E4M3.F32.PACK_AB_MERGE_C R30, R9, R8, R54 ;  /* 0x00000008091e723e */ /* 0x000fe20004807036 */
        /* <DEDUP_REMOVED lines=10> */
[----:B------:R-:W-:Y:S01]  /*6f00*/  FFMA R14, R49, R69, R14 ;  /* 0x00000045310e7223 */ /* 0x000fe2000000000e */
[----:B------:R-:W-:Y:S01]  /*6f10*/  FMUL R18, R47, R27 ;  /* 0x0000001b2f127220 */ /* 0x000fe20000400000 */
[C---:B------:R-:W-:Y:S01]  /*6f20*/  FFMA R15, R49.reuse, R70, R15 ;  /* 0x00000046310f7223 */ /* 0x040fe2000000000f */
[C---:B------:R-:W-:Y:S01]  /*6f30*/  FFMA R16, R49.reuse, R71, R16 ;  /* 0x0000004731107223 */ /* 0x040fe20000000010 */
[C---:B------:R-:W-:Y:S01]  /*6f40*/  FFMA R17, R49.reuse, R72, R17 ;  /* 0x0000004831117223 */ /* 0x040fe20000000011 */
[C---:B------:R-:W-:Y:S01]  /*6f50*/  FFMA R18, R49.reuse, R73, R18 ;  /* 0x0000004931127223 */ /* 0x040fe20000000012 */
[----:B------:R-:W-:Y:S01]  /*6f60*/  FFMA R19, R49, R74, R19 ;  /* 0x0000004a31137223 */ /* 0x000fe20000000013 */
[----:B------:R-:W-:Y:S01]  /*6f70*/  FMUL R23, R47, R32 ;  /* 0x000000202f177220 */ /* 0x000fe20000400000 */
[----:B------:R-:W-:Y:S01]  /*6f80*/  FFMA R20, R49, R75, R20 ;  /* 0x0000004b31147223 */ /* 0x000fe20000000014 */
[----:B------:R-:W-:Y:S01]  /*6f90*/  FMUL R24, R47, R33 ;  /* 0x000000212f187220 */ /* 0x000fe20000400000 */
[--C-:B------:R-:W-:Y:S02]  /*6fa0*/  HADD2.F32 R50, -RZ, R51.reuse.H0_H0 ;  /* 0x20000033ff327230 */ /* 0x100fe40000004100 */
[----:B------:R-:W-:Y:S01]  /*6fb0*/  FFMA R21, R49, R76, R21 ;  /* 0x0000004c31157223 */ /* 0x000fe20000000015 */
[----:B------:R-:W-:Y:S02]  /*6fc0*/  HADD2.F32 R51, -RZ, R51.H1_H1 ;  /* 0x30000033ff337230 */ /* 0x000fe40000004100 */
[----:B------:R-:W-:Y:S01]  /*6fd0*/  FMUL R25, R47, R34 ;  /* 0x000000222f197220 */ /* 0x000fe20000400000 */
[----:B------:R-:W-:Y:S01]  /*6fe0*/  FFMA R22, R49, R77, R22 ;  /* 0x0000004d31167223 */ /* 0x000fe20000000016 */
[----:B------:R-:W-:Y:S01]  /*6ff0*/  FMUL R26, R47, R35 ;  /* 0x000000232f1a7220 */ /* 0x000fe20000400000 */
[----:B------:R-:W-:Y:S01]  /*7000*/  F2FP.SATFINITE.E4M3.F32.PACK_AB_MERGE_C R7, R10, R7, RZ ;  /* 0x000000070a07723e */ /* 0x000fe200048070ff */
[C---:B------:R-:W-:Y:S01]  /*7010*/  FFMA R23, R49.reuse, R78, R23 ;  /* 0x0000004e31177223 */ /* 0x040fe20000000017 */
[C---:B------:R-:W-:Y:S01]  /*7020*/  FFMA R24, R49.reuse, R79, R24 ;  /* 0x0000004f31187223 */ /* 0x040fe20000000018 */
[C---:B------:R-:W-:Y:S01]  /*7030*/  FFMA R25, R49.reuse, R50, R25 ;  /* 0x0000003231197223 */ /* 0x040fe20000000019 */
[----:B------:R-:W-:Y:S01]  /*7040*/  FFMA R26, R49, R51, R26 ;  /* 0x00000033311a7223 */ /* 0x000fe2000000001a */
[----:B------:R-:W-:Y:S02]  /*7050*/  F2FP.SATFINITE.E4M3.F32.PACK_AB_MERGE_C R28, R2, R0, R52 ;  /* 0x00000000021c723e */ /* 0x000fe40004807034 */
[----:B------:R-:W-:Y:S02]  /*7060*/  F2FP.SATFINITE.E4M3.F32.PACK_AB_MERGE_C R31, R6, R3, R7 ;  /* 0x00000003061f723e */ /* 0x000fe40004807007 */
[----:B------:R-:W-:Y:S02]  /*7070*/  F2FP.SATFINITE.E4M3.F32.PACK_AB_MERGE_C R13, R14, R13, RZ ;  /* 0x0000000d0e0d723e */ /* 0x000fe400048070ff */
[----:B------:R-:W-:Y:S01]  /*7080*/  F2FP.SATFINITE.E4M3.F32.PACK_AB_MERGE_C R17, R18, R17, RZ ;  /* 0x000000111211723e */ /* 0x000fe200048070ff */
[----:B------:R1:W-:Y:S01]  /*7090*/  STS.128 [R100+UR49+0x5200], R28 ;  /* 0x0052001c64007988 */ /* 0x0003e20008000c31 */
[----:B------:R-:W-:Y:S02]  /*70a0*/  F2FP.SATFINITE.E4M3.F32.PACK_AB_MERGE_C R14, R22, R21, RZ ;  /* 0x00000015160e723e */ /* 0x000fe400048070ff */
[----:B------:R-:W-:Y:S02]  /*70b0*/  F2FP.SATFINITE.E4M3.F32.PACK_AB_MERGE_C R25, R26, R25, RZ ;  /* 0x000000191a19723e */ /* 0x000fe400048070ff */
[----:B------:R-:W-:Y:S02]  /*70c0*/  F2FP.SATFINITE.E4M3.F32.PACK_AB_MERGE_C R12, R12, R11, R13 ;  /* 0x0000000b0c0c723e */ /* 0x000fe4000480700d */
[----:B------:R-:W-:Y:S02]  /*70d0*/  F2FP.SATFINITE.E4M3.F32.PACK_AB_MERGE_C R13, R16, R15, R17 ;  /* 0x0000000f100d723e */ /* 0x000fe40004807011 */
        /* <DEDUP_REMOVED lines=13> */
[----:B------:R-:W-:Y:S02]  /*71b0*/  UIADD3 UR8, UP0, UPT, UR52, 0x680, URZ ;  /* 0x0000068034087890 */ /* 0x000fe4000ff1e0ff */
[----:B------:R-:W-:Y:S02]  /*71c0*/  UIADD3 UR5, UPT, UPT, UR41, 0x40, URZ ;  /* 0x0000004029057890 */ /* 0x000fe4000fffe0ff */
[----:B------:R-:W-:Y:S02]  /*71d0*/  UIADD3 UR4, UPT, UPT, UR49, 0x5200, URZ ;  /* 0x0000520031047890 */ /* 0x000fe4000fffe0ff */
[----:B------:R-:W-:Y:S01]  /*71e0*/  UIADD3.X UR9, UPT, UPT, URZ, UR53, URZ, UP0, !UPT ;  /* 0x00000035ff097290 */ /* 0x000fe200087fe4ff */
[----:B------:R-:W-:Y:S01]  /*71f0*/  UMOV UR6, UR42 ;  /* 0x0000002a00067c82 */ /* 0x000fe20008000000 */
[----:B------:R-:W-:Y:S07]  /*7200*/  UMOV UR7, UR36 ;  /* 0x0000002400077c82 */ /* 0x000fee0008000000 */
[----:B------:R2:W-:Y:S01]  /*7210*/  UTMASTG.3D [UR4], [UR8] ;  /* 0x00000004080073b5 */ /* 0x0005e20008010000 */
[----:B------:R0:W-:Y:S01]  /*7220*/  UTMACMDFLUSH ;  /* 0x00000000000079b7 */ /* 0x0001e20000000000 */
[----:B--2---:R-:W-:Y:S04]  /*7230*/  DEPBAR.LE SB0, 0x1 ;  /* 0x000080400000791a */ /* 0x004fe80000000000 */
.L_x_106:
[----:B------:R-:W-:Y:S05]  /*7240*/  BSYNC.RECONVERGENT B0 ;  /* 0x0000000000007941 */ /* 0x000fea0003800200 */
.L_x_105:
        /* <DEDUP_REMOVED lines=15> */
.L_x_110:
[----:B------:R-:W-:Y:S05]  /*7340*/  BSYNC B0 ;  /* 0x0000000000007941 */ /* 0x000fea0003800000 */
.L_x_109:
[----:B------:R-:W-:Y:S01]  /*7350*/  ISETP.NE.AND P0, PT, R116, RZ, PT ;  /* 0x000000ff7400720c */ /* 0x000fe20003f05270 */
[----:B------:R-:W-:Y:S11]  /*7360*/  VIADD R105, R105, 0x1 ;  /* 0x0000000169697836 */ /* 0x000ff60000000000 */
[----:B------:R-:W-:Y:S01]  /*7370*/  @!UPT UIADD3 URZ, UPT, UPT, URZ, URZ, URZ ;  /* 0x000000fffffff290 */ /* 0x000fe2000fffe0ff */
[----:B------:R3:W4:Y:S04]  /*7380*/  @P0 LDS.128 R84, [R2+0x210] ;  /* 0x0002100002540984 */ /* 0x0007280000000c00 */
[----:B------:R1:W1:Y:S01]  /*7390*/  @P0 LDS.128 R80, [R3+UR49+0x200] ;  /* 0x0002003103500984 */ /* 0x0002620008000c00 */
        /* <DEDUP_REMOVED lines=14> */
.L_x_108:
[----:B------:R-:W-:Y:S05]  /*7480*/  BSYNC B1 ;  /* 0x0000000000017941 */ /* 0x000fea0003800000 */
.L_x_107:
[----:B------:R-:W-:Y:S05]  /*7490*/  VIADD R0, R48, 0x80 ;  /* 0x0000008030007836 */ /* 0x000fea0000000000 */
[----:B------:R-:W-:Y:S04]  /*74a0*/  SHF.R.U32.HI R0, RZ, 0x15, R0 ;  /* 0x00000015ff007819 */ /* 0x000fe80000011600 */
[----:B------:R-:W-:Y:S11]  /*74b0*/  LOP3.LUT P0, RZ, R0, 0x3, R101, 0x48, !PT ;  /* 0x0000000300ff7812 */ /* 0x000ff60007804865 */
[----:B------:R-:W-:Y:S02]  /*74c0*/  @!UPT UIADD3 URZ, UPT, UPT, URZ, URZ, URZ ;  /* 0x000000fffffff290 */ /* 0x000fe4000fffe0ff */
[----:B------:R-:W-:Y:S05]  /*74d0*/  @!P0 BRA `(.L_x_112) ;  /* 0x0000000000408947 */ /* 0x000fea0003800000 */
[----:B------:R-:W2:Y:S01]  /*74e0*/  LDCU.64 UR8, c[0x4][0x78] ;  /* 0x01000f00ff0877ac */ /* 0x000ea20008000a00 */
[----:B------:R-:W-:Y:S01]  /*74f0*/  MOV R3, 0x0 ;  /* 0x0000000000037802 */ /* 0x000fe20000000f00 */
[----:B-1----:R-:W-:Y:S02]  /*7500*/  HFMA2 R12, -RZ, RZ, 0, 5.9604644775390625e-08 ;  /* 0x00000001ff0c7431 */ /* 0x002fe400000001ff */
[----:B------:R-:W-:Y:S02]  /*7510*/  IMAD.MOV.U32 R8, RZ, RZ, 0x192 ;  /* 0x00000192ff087424 */ /* 0x000fe400078e00ff */
[----:B------:R-:W-:Y:S01]  /*7520*/  IMAD.MOV.U32 R13, RZ, RZ, RZ ;  /* 0x000000ffff0d7224 */ /* 0x000fe200078e00ff */
[----:B------:R-:W1:Y:S01]  /*7530*/  LDCU.64 UR6, c[0x4][0x80] ;  /* 0x01001000ff0677ac */ /* 0x000e620008000a00 */
[----:B------:R-:W3:Y:S01]  /*7540*/  LDC.64 R2, c[0x4][R3] ;  /* 0x0100000003027b82 */ /* 0x000ee20000000a00 */
[----:B------:R-:W4:Y:S01]  /*7550*/  LDCU.64 UR4, c[0x4][0x18] ;  /* 0x01000300ff0477ac */ /* 0x000f220008000a00 */
[----:B--2---:R-:W-:Y:S01]  /*7560*/  MOV R5, UR9 ;  /* 0x0000000900057c02 */ /* 0x004fe20008000f00 */
[----:B------:R-:W-:Y:S01]  /*7570*/  IMAD.U32 R4, RZ, RZ, UR8 ;  /* 0x00000008ff047e24 */ /* 0x000fe2000f8e00ff */
[----:B-1----:R-:W-:Y:S01]  /*7580*/  MOV R7, UR7 ;  /* 0x0000000700077c02 */ /* 0x002fe20008000f00 */
[----:B------:R-:W-:Y:S01]  /*7590*/  IMAD.U32 R6, RZ, RZ, UR6 ;  /* 0x00000006ff067e24 */ /* 0x000fe2000f8e00ff */
[----:B----4-:R-:W-:Y:S01]  /*75a0*/  MOV R11, UR5 ;  /* 0x00000005000b7c02 */ /* 0x010fe20008000f00 */
[----:B------:R-:W-:Y:S02]  /*75b0*/  IMAD.U32 R10, RZ, RZ, UR4 ;  /* 0x00000004ff0a7e24 */ /* 0x000fe4000f8e00ff */
[----:B------:R-:W-:Y:S07]  /*75c0*/  LEPC R20, `(.L_x_112) ;  /* 0x000000001014794e */ /* 0x000fee0000000000 */
[----:B---3--:R-:W-:Y:S05]  /*75d0*/  CALL.ABS.NOINC R2 ;  /* 0x0000000002007343 */ /* 0x008fea0003c00000 */
.L_x_112:
        /* <DEDUP_REMOVED lines=148> */
[----:B------:R-:W-:Y:S02]  /*7f20*/  UIADD3 UR8, UP0, UPT, UR52, 0x680, URZ ;  /* 0x0000068034087890 */ /* 0x000fe4000ff1e0ff */
[----:B------:R-:W-:Y:S02]  /*7f30*/  UIADD3 UR5, UPT, UPT, UR41, 0x80, URZ ;  /* 0x0000008029057890 */ /* 0x000fe4000fffe0ff */
[----:B------:R-:W-:Y:S01]  /*7f40*/  MOV R109, UR10 ;  /* 0x0000000a006d7c02 */ /* 0x000fe20008000f00 */
[----:B------:R-:W-:Y:S01]  /*7f50*/  UIADD3.X UR9, UPT, UPT, URZ, UR53, URZ, UP0, !UPT ;  /* 0x00000035ff097290 */ /* 0x000fe200087fe4ff */
[----:B------:R-:W-:Y:S02]  /*7f60*/  UMOV UR6, UR42 ;  /* 0x0000002a00067c82 */ /* 0x000fe40008000000 */
[----:B------:R-:W-:Y:S01]  /*7f70*/  R2UR UR4, R109 ;  /* 0x000000006d0472ca */ /* 0x000fe200000e0000 */
[----:B------:R-:W-:Y:S11]  /*7f80*/  UMOV UR7, UR36 ;  /* 0x0000002400077c82 */ /* 0x000ff60008000000 */
[----:B------:R-:W-:Y:S01]  /*7f90*/  @!UPT UIADD3 URZ, UPT, UPT, URZ, URZ, URZ ;  /* 0x000000fffffff290 */ /* 0x000fe2000fffe0ff */
[----:B------:R2:W-:Y:S01]  /*7fa0*/  UTMASTG.3D [UR4], [UR8] ;  /* 0x00000004080073b5 */ /* 0x0005e20008010000 */
[----:B------:R0:W-:Y:S01]  /*7fb0*/  UTMACMDFLUSH ;  /* 0x00000000000079b7 */ /* 0x0001e20000000000 */
[----:B--2---:R-:W-:Y:S04]  /*7fc0*/  DEPBAR.LE SB0, 0x1 ;  /* 0x000080400000791a */ /* 0x004fe80000000000 */
.L_x_114:
[----:B------:R-:W-:Y:S05]  /*7fd0*/  BSYNC.RECONVERGENT B0 ;  /* 0x0000000000007941 */ /* 0x000fea0003800200 */
.L_x_113:
        /* <DEDUP_REMOVED lines=15> */
.L_x_118:
[----:B------:R-:W-:Y:S05]  /*80d0*/  BSYNC B0 ;  /* 0x0000000000007941 */ /* 0x000fea0003800000 */
.L_x_117:
        /* <DEDUP_REMOVED lines=19> */
.L_x_116:
[----:B------:R-:W-:Y:S05]  /*8210*/  BSYNC B1 ;  /* 0x0000000000017941 */ /* 0x000fea0003800000 */
.L_x_115:
        /* <DEDUP_REMOVED lines=21> */
.L_x_120:
[----:B------:R-:W-:Y:S01]  /*8370*/  ISETP.NE.AND P0, PT, R110, RZ, PT ;  /* 0x000000ff6e00720c */ /* 0x000fe20003f05270 */
[----:B------:R-:W-:Y:S05]  /*8380*/  WARPSYNC.ALL ;  /* 0x0000000000007948 */ /* 0x000fea0003800000 */
[----:B------:R-:W-:Y:S01]  /*8390*/  R2UR UR4, R48 ;  /* 0x00000000300472ca */ /* 0x000fe200000e0000 */
[----:B------:R-:W-:Y:S01]  /*83a0*/  BSSY.RECONVERGENT B0, `(.L_x_121) ;  /* 0x000009c000007945 */ /* 0x000fe20003800200 */
[-C--:B------:R-:W-:Y:S02]  /*83b0*/  F2FP.F16.E4M3.UNPACK_B R2, R80.reuse ;  /* 0x00000050ff02723e */ /* 0x080fe400020006ff */
[----:B------:R-:W-:Y:S02]  /*83c0*/  F2FP.F16.E4M3.UNPACK_B R80, R80.H1 ;  /* 0x00000050ff50723e */ /* 0x000fe400030006ff */
[-C--:B------:R-:W-:Y:S01]  /*83d0*/  F2FP.F16.E4M3.UNPACK_B R51, R81.reuse ;  /* 0x00000051ff33723e */ /* 0x080fe200020006ff */
[--C-:B------:R-:W-:Y:S01]  /*83e0*/  HADD2.F32 R0, -RZ, R2.reuse.H0_H0 ;  /* 0x20000002ff007230 */ /* 0x100fe20000004100 */
[----:B------:R-:W-:Y:S01]  /*83f0*/  F2FP.F16.E4M3.UNPACK_B R81, R81.H1 ;  /* 0x00000051ff51723e */ /* 0x000fe200030006ff */
[----:B------:R-:W-:Y:S01]  /*8400*/  HADD2.F32 R2, -RZ, R2.H1_H1 ;  /* 0x30000002ff027230 */ /* 0x000fe20000004100 */
[-C--:B------:R-:W-:Y:S01]  /*8410*/  F2FP.F16.E4M3.UNPACK_B R55, R82.reuse ;  /* 0x00000052ff37723e */ /* 0x080fe200020006ff */
[--C-:B------:R-:W-:Y:S01]  /*8420*/  HADD2.F32 R3, -RZ, R80.reuse.H0_H0 ;  /* 0x20000050ff037230 */ /* 0x100fe20000004100 */
[----:B------:R-:W-:Y:S01]  /*8430*/  F2FP.F16.E4M3.UNPACK_B R82, R82.H1 ;  /* 0x00000052ff52723e */ /* 0x000fe200030006ff */
[----:B-1----:R-:W-:Y:S01]  /*8440*/  LDTM.16dp32bit_t0_t15.x32 R4, tmem[UR4+0xc0] ;  /* 0x0000c004000479ee */ /* 0x002fe20008a80000 */
[----:B------:R-:W1:Y:S01]  /*8450*/  LDTM.16dp32bit_t16_t31.x32 R4, tmem[UR4+0xe0] ;  /* 0x0000e004000479ee */ /* 0x000e620008aa0000 */
[----:B------:R-:W-:Y:S01]  /*8460*/  NOP ;  /* 0x0000000000007918 */ /* 0x000fe20000000000 */
[--C-:B------:R-:W-:Y:S01]  /*8470*/  HADD2.F32 R50, -RZ, R51.reuse.H0_H0 ;  /* 0x20000033ff327230 */ /* 0x100fe20000004100 */
[----:B------:R-:W-:Y:S01]  /*8480*/  R2UR UR5, R113 ;  /* 0x00000000710572ca */ /* 0x000fe200000e0000 */
[----:B------:R-:W-:Y:S01]  /*8490*/  HADD2.F32 R51, -RZ, R51.H1_H1 ;  /* 0x30000033ff337230 */ /* 0x000fe20000004100 */
[----:B------:R-:W-:Y:S01]  /*84a0*/  F2FP.F16.E4M3.UNPACK_B R59, R83 ;  /* 0x00000053ff3b723e */ /* 0x000fe200020006ff */
[--C-:B------:R-:W-:Y:S01]  /*84b0*/  HADD2.F32 R54, -RZ, R55.reuse.H0_H0 ;  /* 0x20000037ff367230 */ /* 0x100fe20000004100 */
[----:B------:R-:W-:Y:S01]  /*84c0*/  F2FP.F16.E4M3.UNPACK_B R63, R84 ;  /* 0x00000054ff3f723e */ /* 0x000fe200020006ff */
[----:B------:R-:W-:Y:S01]  /*84d0*/  HADD2.F32 R55, -RZ, R55.H1_H1 ;  /* 0x30000037ff377230 */ /* 0x000fe20000004100 */
[----:B------:R-:W-:Y:S01]  /*84e0*/  F2FP.F16.E4M3.UNPACK_B R67, R85 ;  /* 0x00000055ff43723e */ /* 0x000fe200020006ff */
[--C-:B------:R-:W-:Y:S01]  /*84f0*/  HADD2.F32 R58, -RZ, R59.reuse.H0_H0 ;  /* 0x2000003bff3a7230 */ /* 0x100fe20000004100 */
[----:B------:R-:W-:Y:S01]  /*8500*/  F2FP.F16.E4M3.UNPACK_B R71, R86 ;  /* 0x00000056ff47723e */ /* 0x000fe200020006ff */
[----:B------:R-:W-:Y:S01]  /*8510*/  HADD2.F32 R59, -RZ, R59.H1_H1 ;  /* 0x3000003bff3b7230 */ /* 0x000fe20000004100 */
[----:B------:R-:W-:Y:S01]  /*8520*/  F2FP.F16.E4M3.UNPACK_B R74, R87 ;  /* 0x00000057ff4a723e */ /* 0x000fe200020006ff */
[--C-:B------:R-:W-:Y:S01]  /*8530*/  HADD2.F32 R62, -RZ, R63.reuse.H0_H0 ;  /* 0x2000003fff3e7230 */ /* 0x100fe20000004100 */
[----:B------:R-:W-:Y:S01]  /*8540*/  F2FP.F16.E4M3.UNPACK_B R83, R83.H1 ;  /* 0x00000053ff53723e */ /* 0x000fe200030006ff */
[----:B------:R-:W-:Y:S01]  /*8550*/  UIADD3 UR5, UPT, UPT, UR5, 0xc0, URZ ;  /* 0x000000c005057890 */ /* 0x000fe2000fffe0ff */
[----:B------:R-:W-:Y:S01]  /*8560*/  HADD2.F32 R63, -RZ, R63.H1_H1 ;  /* 0x3000003fff3f7230 */ /* 0x000fe20000004100 */
[----:B------:R-:W-:Y:S01]  /*8570*/  F2FP.F16.E4M3.UNPACK_B R84, R84.H1 ;  /* 0x00000054ff54723e */ /* 0x000fe200030006ff */
[--C-:B------:R-:W-:Y:S01]  /*8580*/  HADD2.F32 R66, -RZ, R67.reuse.H0_H0 ;  /* 0x20000043ff427230 */ /* 0x100fe20000004100 */
[----:B------:R-:W-:Y:S01]  /*8590*/  UPRMT UR5, UR37, 0x654, UR5 ;  /* 0x0000065425057896 */ /* 0x000fe20008000005 */
[----:B------:R-:W-:Y:S01]  /*85a0*/  HADD2.F32 R67, -RZ, R67.H1_H1 ;  /* 0x30000043ff437230 */ /* 0x000fe20000004100 */
[----:B------:R-:W-:Y:S01]  /*85b0*/  F2FP.F16.E4M3.UNPACK_B R85, R85.H1 ;  /* 0x00000055ff55723e */ /* 0x000fe200030006ff */
[--C-:B------:R-:W-:Y:S02]  /*85c0*/  HADD2.F32 R70, -RZ, R71.reuse.H0_H0 ;  /* 0x20000047ff467230 */ /* 0x100fe40000004100 */
[C---:B-1----:R-:W-:Y:S01]  /*85d0*/  FMUL R4, R47.reuse, R4 ;  /* 0x000000042f047220 */ /* 0x042fe20000400000 */
[C---:B------:R-:W-:Y:S01]  /*85e0*/  FMUL R5, R47.reuse, R5 ;  /* 0x000000052f057220 */ /* 0x040fe20000400000 */
[C---:B------:R-:W-:Y:S01]  /*85f0*/  FMUL R8, R47.reuse, R8 ;  /* 0x000000082f087220 */ /* 0x040fe20000400000 */
[----:B------:R-:W-:Y:S01]  /*8600*/  FMUL R9, R47, R9 ;  /* 0x000000092f097220 */ /* 0x000fe20000400000 */
[C---:B------:R-:W-:Y:S01]  /*8610*/  FFMA R4, R49.reuse, R0, R4 ;  /* 0x0000000031047223 */ /* 0x040fe20000000004 */
[----:B------:R-:W-:Y:S01]  /*8620*/  SYNCS.ARRIVE.TRANS64.RED.A1T0 RZ, [UR5], RZ ;  /* 0x000000ffffff79a7 */ /* 0x000fe20008100405 */
        /* <DEDUP_REMOVED lines=8> */
[----:B------:R-:W-:Y:S02]  /*86b0*/  HADD2.F32 R71, -RZ, R71.H1_H1 ;  /* 0x30000047ff477230 */ /* 0x000fe40000004100 */
[C---:B------:R-:W-:Y:S01]  /*86c0*/  FMUL R25, R47.reuse, R30 ;  /* 0x0000001e2f197220 */ /* 0x040fe20000400000 */
[C---:B------:R-:W-:Y:S01]  /*86d0*/  FMUL R30, R47.reuse, R35 ;  /* 0x000000232f1e7220 */ /* 0x040fe20000400000 */
[----:B------:R-:W-:Y:S02]  /*86e0*/  HADD2.F32 R48, -RZ, R80.H1_H1 ;  /* 0x30000050ff307230 */ /* 0x000fe40000004100 */
[C---:B------:R-:W-:Y:S01]  /*86f0*/  FMUL R6, R47.reuse, R6 ;  /* 0x000000062f067220 */ /* 0x040fe20000400000 */
[C---:B------:R-:W-:Y:S01]  /*8700*/  FMUL R7, R47.reuse, R7 ;  /* 0x000000072f077220 */ /* 0x040fe20000400000 */
[--C-:B------:R-:W-:Y:S02]  /*8710*/  HADD2.F32 R52, -RZ, R81.reuse.H0_H0 ;  /* 0x20000051ff347230 */ /* 0x100fe40000004100 */
[----:B------:R-:W-:Y:S01]  /*8720*/  FMUL R10, R47, R10 ;  /* 0x0000000a2f0a7220 */ /* 0x000fe20000400000 */
[C---:B------:R-:W-:Y:S01]  /*8730*/  FFMA R6, R49.reuse, R3, R6 ;  /* 0x0000000331067223 */ /* 0x040fe20000000006 */
[----:B------:R-:W-:Y:S02]  /*8740*/  HADD2.F32 R53, -RZ, R81.H1_H1 ;  /* 0x30000051ff357230 */ /* 0x000fe40000004100 */
[C---:B------:R-:W-:Y:S01]  /*8750*/  FFMA R7, R49.reuse, R48, R7 ;  /* 0x0000003031077223 */ /* 0x040fe20000000007 */
[C---:B------:R-:W-:Y:S01]  /*8760*/  FFMA R8, R49.reuse, R50, R8 ;  /* 0x0000003231087223 */ /* 0x040fe20000000008 */
[C---:B------:R-:W-:Y:S01]  /*8770*/  FFMA R9, R49.reuse, R51, R9 ;  /* 0x0000003331097223 */ /* 0x040fe20000000009 */
[----:B------:R-:W-:Y:S01]  /*8780*/  FFMA R10, R49, R52, R10 ;  /* 0x00000034310a7223 */ /* 0x000fe2000000000a */
[--C-:B------:R-:W-:Y:S01]  /*8790*/  HADD2.F32 R48, -RZ, R74.reuse.H0_H0 ;  /* 0x2000004aff307230 */ /* 0x100fe20000004100 */
[----:B------:R-:W-:Y:S01]  /*87a0*/  F2FP.SATFINITE.E4M3.F32.PACK_AB_MERGE_C R77, R7, R6, RZ ;  /* 0x00000006074d723e */ /* 0x000fe200048070ff */
[C---:B------:R-:W-:Y:S01]  /*87b0*/  FMUL R7, R47.reuse, R24 ;  /* 0x000000182f077220 */ /* 0x040fe20000400000 */
[C---:B------:R-:W-:Y:S01]  /*87c0*/  FMUL R24, R47.reuse, R29 ;  /* 0x0000001d2f187220 */ /* 0x040fe20000400000 */
[C---:B------:R-:W-:Y:S01]  /*87d0*/  FMUL R29, R47.reuse, R34 ;  /* 0x000000222f1d7220 */ /* 0x040fe20000400000 */
[----:B------:R-:W-:Y:S02]  /*87e0*/  HADD2.F32 R74, -RZ, R74.H1_H1 ;  /* 0x3000004aff4a7230 */ /* 0x000fe40000004100 */
[C---:B------:R-:W-:Y:S01]  /*87f0*/  FMUL R11, R47.reuse, R11 ;  /* 0x0000000b2f0b7220 */ /* 0x040fe20000400000 */
[--C-:B------:R-:W-:Y:S02]  /*8800*/  HADD2.F32 R56, -RZ, R82.reuse.H0_H0 ;  /* 0x20000052ff387230 */ /* 0x100fe40000004100 */
[----:B------:R-:W-:Y:S01]  /*8810*/  FMUL R14, R47, R14 ;  /* 0x0000000e2f0e7220 */ /* 0x000fe20000400000 */
[----:B------:R-:W-:Y:S02]  /*8820*/  HADD2.F32 R57, -RZ, R82.H1_H1 ;  /* 0x30000052ff397230 */ /* 0x000fe40000004100 */
[C---:B------:R-:W-:Y:S01]  /*8830*/  FFMA R11, R49.reuse, R53, R11 ;  /* 0x00000035310b7223 */ /* 0x040fe2000000000b */
[----:B------:R-:W-:Y:S01]  /*8840*/  F2FP.F16.E4M3.UNPACK_B R86, R86.H1 ;  /* 0x00000056ff56723e */ /* 0x000fe200030006ff */
[C---:B------:R-:W-:Y:S01]  /*8850*/  FFMA R12, R49.reuse, R54, R12 ;  /* 0x00000036310c7223 */ /* 0x040fe2000000000c */
[C---:B------:R-:W-:Y:S01]  /*8860*/  FFMA R13, R49.reuse, R55, R13 ;  /* 0x00000037310d7223 */ /* 0x040fe2000000000d */
[----:B------:R-:W-:Y:S01]  /*8870*/  F2FP.F16.E4M3.UNPACK_B R87, R87.H1 ;  /* 0x00000057ff57723e */ /* 0x000fe200030006ff */
[----:B------:R-:W-:Y:S01]  /*8880*/  FFMA R14, R49, R56, R14 ;  /* 0x00000038310e7223 */ /* 0x000fe2000000000e */
[----:B------:R-:W-:Y:S01]  /*8890*/  F2FP.SATFINITE.E4M3.F32.PACK_AB_MERGE_C R10, R11, R10, RZ ;  /* 0x0000000a0b0a723e */ /* 0x000fe200048070ff */
[C---:B------:R-:W-:Y:S01]  /*88a0*/  FMUL R15, R47.reuse, R15 ;  /* 0x0000000f2f0f7220 */ /* 0x040fe20000400000 */
[--C-:B------:R-:W-:Y:S02]  /*88b0*/  HADD2.F32 R60, -RZ, R83.reuse.H0_H0 ;  /* 0x20000053ff3c7230 */ /* 0x100fe40000004100 */
[----:B------:R-:W-:Y:S01]  /*88c0*/  FMUL R18, R47, R18 ;  /* 0x000000122f127220 */ /* 0x000fe20000400000 */
[----:B------:R-:W-:Y:S02]  /*88d0*/  HADD2.F32 R61, -RZ, R83.H1_H1 ;  /* 0x30000053ff3d7230 */ /* 0x000fe40000004100 */
[----:B------:R-:W-:Y:S01]  /*88e0*/  FFMA R15, R49, R57, R15 ;  /* 0x00000039310f7223 */ /* 0x000fe2000000000f */
[----:B------:R-:W-:Y:S01]  /*88f0*/  IADD3 R45, PT, PT, R45, 0x1, RZ ;  /* 0x000000012d2d7810 */ /* 0x000fe20007ffe0ff */
[C---:B------:R-:W-:Y:S01]  /*8900*/  FFMA R16, R49.reuse, R58, R16 ;  /* 0x0000003a31107223 */ /* 0x040fe20000000010 */
        /* <DEDUP_REMOVED lines=8> */
[C---:B------:R-:W-:Y:S01]  /*8990*/  FFMA R0, R49.reuse, R62, R0 ;  /* 0x0000003e31007223 */ /* 0x040fe20000000000 */
[C---:B------:R-:W-:Y:S01]  /*89a0*/  FFMA R2, R49.reuse, R63, R2 ;  /* 0x0000003f31027223 */ /* 0x040fe20000000002 */
[--C-:B------:R-:W-:Y:S02]  /*89b0*/  HADD2.F32 R68, -RZ, R85.reuse.H0_H0 ;  /* 0x20000055ff447230 */ /* 0x100fe40000004100 */
[----:B------:R-:W-:Y:S01]  /*89c0*/  FFMA R3, R49, R64, R3 ;  /* 0x0000004031037223 */ /* 0x000fe20000000003 */
[----:B------:R-:W-:Y:S02]  /*89d0*/  HADD2.F32 R69, -RZ, R85.H1_H1 ;  /* 0x30000055ff457230 */ /* 0x000fe40000004100 */
[C---:B------:R-:W-:Y:S01]  /*89e0*/  FMUL R21, R47.reuse, R26 ;  /* 0x0000001a2f157220 */ /* 0x040fe20000400000 */
[----:B------:R-:W-:Y:S01]  /*89f0*/  FMUL R22, R47, R27 ;  /* 0x0000001b2f167220 */ /* 0x000fe20000400000 */
[C---:B------:R-:W-:Y:S01]  /*8a00*/  FFMA R6, R49.reuse, R65, R6 ;  /* 0x0000004131067223 */ /* 0x040fe20000000006 */
[----:B------:R-:W-:Y:S01]  /*8a10*/  FFMA R7, R49, R66, R7 ;  /* 0x0000004231077223 */ /* 0x000fe20000000007 */
[----:B------:R-:W-:Y:S01]  /*8a20*/  FMUL R23, R47, R28 ;  /* 0x0000001c2f177220 */ /* 0x000fe20000400000 */
[C---:B------:R-:W-:Y:S01]  /*8a30*/  FFMA R20, R49.reuse, R67, R20 ;  /* 0x0000004331147223 */ /* 0x040fe20000000014 */
[--C-:B------:R-:W-:Y:S02]  /*8a40*/  HADD2.F32 R72, -RZ, R86.reuse.H0_H0 ;  /* 0x20000056ff487230 */ /* 0x100fe40000004100 */
[C---:B------:R-:W-:Y:S01]  /*8a50*/  FFMA R21, R49.reuse, R68, R21 ;  /* 0x0000004431157223 */ /* 0x040fe20000000015 */
[----:B------:R-:W-:Y:S02]  /*8a60*/  HADD2.F32 R73, -RZ, R86.H1_H1 ;  /* 0x30000056ff497230 */ /* 0x000fe40000004100 */
[----:B------:R-:W-:Y:S01]  /*8a70*/  FFMA R22, R49, R69, R22 ;  /* 0x0000004531167223 */ /* 0x000fe20000000016 */
[C---:B------:R-:W-:Y:S01]  /*8a80*/  FMUL R26, R47.reuse, R31 ;  /* 0x0000001f2f1a7220 */ /* 0x040fe20000400000 */
[----:B------:R-:W-:Y:S01]  /*8a90*/  FMUL R27, R47, R32 ;  /* 0x000000202f1b7220 */ /* 0x000fe20000400000 */
[----:B------:R-:W-:Y:S01]  /*8aa0*/  FFMA R23, R49, R70, R23 ;  /* 0x0000004631177223 */ /* 0x000fe20000000017 */
[----:B------:R-:W-:Y:S01]  /*8ab0*/  FMUL R28, R47, R33 ;  /* 0x000000212f1c7220 */ /* 0x000fe20000400000 */
[C---:B------:R-:W-:Y:S01]  /*8ac0*/  FFMA R24, R49.reuse, R71, R24 ;  /* 0x0000004731187223 */ /* 0x040fe20000000018 */
[--C-:B------:R-:W-:Y:S02]  /*8ad0*/  HADD2.F32 R75, -RZ, R87.reuse.H0_H0 ;  /* 0x20000057ff4b7230 */ /* 0x100fe40000004100 */
[C---:B------:R-:W-:Y:S01]  /*8ae0*/  FFMA R25, R49.reuse, R72, R25 ;  /* 0x0000004831197223 */ /* 0x040fe20000000019 */
[----:B------:R-:W-:Y:S02]  /*8af0*/  HADD2.F32 R76, -RZ, R87.H1_H1 ;  /* 0x30000057ff4c7230 */ /* 0x000fe40000004100 */
[----:B------:R-:W-:Y:S01]  /*8b00*/  FFMA R26, R49, R73, R26 ;  /* 0x00000049311a7223 */ /* 0x000fe2000000001a */
[----:B------:R-:W-:Y:S01]  /*8b10*/  F2FP.SATFINITE.E4M3.F32.PACK_AB_MERGE_C R14, R15, R14, RZ ;  /* 0x0000000e0f0e723e */ /* 0x000fe200048070ff */
[----:B------:R-:W-:Y:S01]  /*8b20*/  FFMA R27, R49, R48, R27 ;  /* 0x00000030311b7223 */ /* 0x000fe2000000001b */
[----:B------:R-:W-:Y:S01]  /*8b30*/  F2FP.SATFINITE.E4M3.F32.PACK_AB_MERGE_C R18, R19, R18, RZ ;  /* 0x000000121312723e */ /* 0x000fe200048070ff */
[C---:B------:R-:W-:Y:S01]  /*8b40*/  FFMA R28, R49.reuse, R74, R28 ;  /* 0x0000004a311c7223 */ /* 0x040fe2000000001c */
[C---:B------:R-:W-:Y:S01]  /*8b50*/  FFMA R29, R49.reuse, R75, R29 ;  /* 0x0000004b311d7223 */ /* 0x040fe2000000001d */
[----:B------:R-:W-:Y:S01]  /*8b60*/  FFMA R30, R49, R76, R30 ;  /* 0x0000004c311e7223 */ /* 0x000fe2000000001e */
[----:B------:R-:W-:Y:S02]  /*8b70*/  F2FP.SATFINITE.E4M3.F32.PACK_AB_MERGE_C R32, R5, R4, R77 ;  /* 0x000000040520723e */ /* 0x000fe4000480704d */
[----:B------:R-:W-:Y:S02]  /*8b80*/  F2FP.SATFINITE.E4M3.F32.PACK_AB_MERGE_C R33, R9, R8, R10 ;  /* 0x000000080921723e */ /* 0x000fe4000480700a */
        /* <DEDUP_REMOVED lines=10> */
[----:B------:R-:W-:Y:S05]  /*8c30*/  F2FP.SATFINITE.E4M3.F32.PACK_AB_MERGE_C R7, R28, R27, R29 ;  /* 0x0000001b1c07723e */ /* 0x000fea000480701d */
        /* <DEDUP_REMOVED lines=18> */
.L_x_122:
[----:B------:R-:W-:Y:S05]  /*8d60*/  BSYNC.RECONVERGENT B0 ;  /* 0x0000000000007941 */ /* 0x000fea0003800200 */
.L_x_121:
[----:B------:R-:W-:Y:S01]  /*8d70*/  BAR.SYNC.DEFER_BLOCKING 0x1, 0x80 ;  /* 0x0042000000007b1d */ /* 0x000fe20000010000 */
[----:B------:R-:W-:Y:S01]  /*8d80*/  ISETP.NE.AND P2, PT, R111, RZ, PT ;  /* 0x000000ff6f00720c */ /* 0x000fe20003f45270 */
[----:B------:R-:W-:Y:S01]  /*8d90*/  IMAD.IADD R14, R43, 0x1, R94 ;  /* 0x000000012b0e7824 */ /* 0x000fe200078e025e */
[----:B------:R-:W-:Y:S01]  /*8da0*/  ISETP.NE.AND P0, PT, R112, 0x2, PT ;  /* 0x000000027000780c */ /* 0x000fe20003f05270 */
[----:B------:R-:W-:Y:S01]  /*8db0*/  IMAD.IADD R15, R44, 0x1, R95 ;  /* 0x000000012c0f7824 */ /* 0x000fe200078e025f */
[----:B------:R-:W-:Y:S02]  /*8dc0*/  ISETP.NE.AND P1, PT, R45, 0x4, PT ;  /* 0x000000042d00780c */ /* 0x000fe40003f25270 */
[----:B------:R-:W-:Y:S02]  /*8dd0*/  SEL R2, RZ, 0x1, P0 ;  /* 0x00000001ff027807 */ /* 0x000fe40000000000 */
[----:B------:R-:W-:Y:S02]  /*8de0*/  SEL R0, RZ, 0x1, P1 ;  /* 0x00000001ff007807 */ /* 0x000fe40000800000 */
[----:B------:R-:W-:Y:S02]  /*8df0*/  LOP3.LUT R106, R106, R2, RZ, 0x3c, !PT ;  /* 0x000000026a6a7212 */ /* 0x000fe400078e3cff */
[----:B------:R-:W-:Y:S02]  /*8e00*/  LOP3.LUT R107, R107, R0, RZ, 0x3c, !PT ;  /* 0x000000006b6b7212 */ /* 0x000fe400078e3cff */
[----:B------:R-:W-:Y:S02]  /*8e10*/  @P2 R2UR UR36, R103 ;  /* 0x00000000672422ca */ /* 0x000fe400000e0000 */
[----:B------:R-:W-:Y:S02]  /*8e20*/  SEL R112, R112, RZ, P0 ;  /* 0x000000ff70707207 */ /* 0x000fe40000000000 */
[----:B------:R-:W-:Y:S01]  /*8e30*/  SEL R45, R45, RZ, P1 ;  /* 0x000000ff2d2d7207 */ /* 0x000fe20000800000 */
[----:B------:R-:W-:Y:S10]  /*8e40*/  @P2 BRA `(.L_x_123) ;  /* 0xffffffbc00382947 */ /* 0x000ff4000383ffff */
[----:B------:R-:W-:Y:S05]  /*8e50*/  EXIT ;  /* 0x000000000000794d */ /* 0x000fea0003800000 */
.L_x_19:
[----:B--2---:R2:W1:Y:S02]  /*8e60*/  SYNCS.PHASECHK.TRANS64.TRYWAIT P0, [R2+URZ+0xf0], R3 ;  /* 0x0000f003020075a7 */ /* 0x00446400080011ff */
[----:B-1----:R-:W-:Y:S05]  /*8e70*/  @!P0 NANOSLEEP.SYNCS 0x989680 ;  /* 0x009896800000895d */ /* 0x002fea0003900000 */
[----:B------:R-:W1:Y:S02]  /*8e80*/  @!P0 SYNCS.PHASECHK.TRANS64 P0, [R2+URZ+0xf0], R3 ;  /* 0x0000f003020085a7 */ /* 0x000e6400080010ff */
[----:B-1----:R-:W-:Y:S05]  /*8e90*/  @!P0 BRA `(.L_x_19) ;  /* 0xfffffffc00f08947 */ /* 0x002fea000383ffff */
[----:B------:R-:W-:Y:S05]  /*8ea0*/  BRA `(.L_x_124) ;  /* 0xffffff8400c47947 */ /* 0x000fea000383ffff */
.L_x_22:
[----:B-1----:R-:W-:-:S07]  /*8eb0*/  MOV R2, UR33 ;  /* 0x0000002100027c02 */ /* 0x002fce0008000f00 */
.L_x_125:
[----:B-1----:R1:W2:Y:S02]  /*8ec0*/  SYNCS.PHASECHK.TRANS64.TRYWAIT P0, [R2+URZ+0x18], R4 ;  /* 0x00001804020075a7 */ /* 0x0022a400080011ff */
[----:B--2---:R-:W-:Y:S05]  /*8ed0*/  @!P0 NANOSLEEP.SYNCS 0x989680 ;  /* 0x009896800000895d */ /* 0x004fea0003900000 */
[----:B------:R-:W2:Y:S02]  /*8ee0*/  @!P0 SYNCS.PHASECHK.TRANS64 P0, [R2+URZ+0x18], R4 ;  /* 0x00001804020085a7 */ /* 0x000ea400080010ff */
[----:B--2---:R-:W-:Y:S05]  /*8ef0*/  @!P0 BRA `(.L_x_125) ;  /* 0xfffffffc00f08947 */ /* 0x004fea000383ffff */
[----:B------:R-:W-:Y:S05]  /*8f00*/  BRA `(.L_x_21) ;  /* 0xffffff8800147947 */ /* 0x000fea000383ffff */
.L_x_28:
[----:B-1----:R-:W-:-:S07]  /*8f10*/  MOV R2, UR17 ;  /* 0x0000001100027c02 */ /* 0x002fce0008000f00 */
.L_x_126:
[----:B-1----:R1:W2:Y:S02]  /*8f20*/  SYNCS.PHASECHK.TRANS64.TRYWAIT P0, [R2+URZ+0x18], R4 ;  /* 0x00001804020075a7 */ /* 0x0022a400080011ff */
[----:B--2---:R-:W-:Y:S05]  /*8f30*/  @!P0 NANOSLEEP.SYNCS 0x989680 ;  /* 0x009896800000895d */ /* 0x004fea0003900000 */
[----:B------:R-:W2:Y:S02]  /*8f40*/  @!P0 SYNCS.PHASECHK.TRANS64 P0, [R2+URZ+0x18], R4 ;  /* 0x00001804020085a7 */ /* 0x000ea400080010ff */
[----:B--2---:R-:W-:Y:S05]  /*8f50*/  @!P0 BRA `(.L_x_126) ;  /* 0xfffffffc00f08947 */ /* 0x004fea000383ffff */
[----:B------:R-:W-:Y:S05]  /*8f60*/  BRA `(.L_x_27) ;  /* 0xffffff8800bc7947 */ /* 0x000fea000383ffff */
.L_x_32:
[----:B-1----:R1:W2:Y:S02]  /*8f70*/  SYNCS.PHASECHK.TRANS64.TRYWAIT P0, [R2+URZ+0x80], R3 ;  /* 0x00008003020075a7 */ /* 0x0022a400080011ff */
[----:B--2---:R-:W-:Y:S05]  /*8f80*/  @!P0 NANOSLEEP.SYNCS 0x989680 ;  /* 0x009896800000895d */ /* 0x004fea0003900000 */
[----:B------:R-:W2:Y:S02]  /*8f90*/  @!P0 SYNCS.PHASECHK.TRANS64 P0, [R2+URZ+0x80], R3 ;  /* 0x00008003020085a7 */ /* 0x000ea400080010ff */
[----:B--2---:R-:W-:Y:S05]  /*8fa0*/  @!P0 BRA `(.L_x_32) ;  /* 0xfffffffc00f08947 */ /* 0x004fea000383ffff */
[----:B------:R-:W-:Y:S05]  /*8fb0*/  BRA `(.L_x_127) ;  /* 0xffffff8c004c7947 */ /* 0x000fea000383ffff */
.L_x_36:
[----:B----4-:R-:W-:-:S07]  /*8fc0*/  MOV R0, UR5 ;  /* 0x0000000500007c02 */ /* 0x010fce0008000f00 */
.L_x_128:
[----:B-1----:R1:W2:Y:S02]  /*8fd0*/  SYNCS.PHASECHK.TRANS64.TRYWAIT P0, [R0+URZ], R2 ;  /* 0x00000002000075a7 */ /* 0x0022a400080011ff */
[----:B--2---:R-:W-:Y:S05]  /*8fe0*/  @!P0 NANOSLEEP.SYNCS 0x989680 ;  /* 0x009896800000895d */ /* 0x004fea0003900000 */
[----:B------:R-:W2:Y:S02]  /*8ff0*/  @!P0 SYNCS.PHASECHK.TRANS64 P0, [R0+URZ], R2 ;  /* 0x00000002000085a7 */ /* 0x000ea400080010ff */
[----:B--2---:R-:W-:Y:S05]  /*9000*/  @!P0 BRA `(.L_x_128) ;  /* 0xfffffffc00f08947 */ /* 0x004fea000383ffff */
[----:B------:R-:W-:Y:S05]  /*9010*/  BRA `(.L_x_129) ;  /* 0xffffff9000bc7947 */ /* 0x000fea000383ffff */
.L_x_37:
[----:B----4-:R-:W-:-:S07]  /*9020*/  MOV R0, UR5 ;  /* 0x0000000500007c02 */ /* 0x010fce0008000f00 */
.L_x_130:
[----:B-1----:R1:W2:Y:S02]  /*9030*/  SYNCS.PHASECHK.TRANS64.TRYWAIT P0, [R0+URZ], R2 ;  /* 0x00000002000075a7 */ /* 0x0022a400080011ff */
[----:B--2---:R-:W-:Y:S05]  /*9040*/  @!P0 NANOSLEEP.SYNCS 0x989680 ;  /* 0x009896800000895d */ /* 0x004fea0003900000 */
[----:B------:R-:W2:Y:S02]  /*9050*/  @!P0 SYNCS.PHASECHK.TRANS64 P0, [R0+URZ], R2 ;  /* 0x00000002000085a7 */ /* 0x000ea400080010ff */
[----:B--2---:R-:W-:Y:S05]  /*9060*/  @!P0 BRA `(.L_x_130) ;  /* 0xfffffffc00f08947 */ /* 0x004fea000383ffff */
[----:B------:R-:W-:Y:S05]  /*9070*/  BRA `(.L_x_131) ;  /* 0xffffff9000c87947 */ /* 0x000fea000383ffff */
.L_x_40:
[----:B-1----:R1:W2:Y:S02]  /*9080*/  SYNCS.PHASECHK.TRANS64.TRYWAIT P0, [R0+URZ+0xe0], R4 ;  /* 0x0000e004000075a7 */ /* 0x0022a400080011ff */
[----:B--2---:R-:W-:Y:S05]  /*9090*/  @!P0 NANOSLEEP.SYNCS 0x989680 ;  /* 0x009896800000895d */ /* 0x004fea0003900000 */
[----:B------:R-:W2:Y:S02]  /*90a0*/  @!P0 SYNCS.PHASECHK.TRANS64 P0, [R0+URZ+0xe0], R4 ;  /* 0x0000e004000085a7 */ /* 0x000ea400080010ff */
[----:B--2---:R-:W-:Y:S05]  /*90b0*/  @!P0 BRA `(.L_x_40) ;  /* 0xfffffffc00f08947 */ /* 0x004fea000383ffff */
[----:B------:R-:W-:Y:S05]  /*90c0*/  BRA `(.L_x_132) ;  /* 0xffffff9400247947 */ /* 0x000fea000383ffff */
.L_x_41:
[----:B------:R-:W-:-:S07]  /*90d0*/  MOV R0, UR5 ;  /* 0x0000000500007c02 */ /* 0x000fce0008000f00 */
.L_x_133:
[----:B-1----:R1:W2:Y:S02]  /*90e0*/  SYNCS.PHASECHK.TRANS64.TRYWAIT P0, [R0+URZ+0x90], R5 ;  /* 0x00009005000075a7 */ /* 0x0022a400080011ff */
[----:B--2---:R-:W-:Y:S05]  /*90f0*/  @!P0 NANOSLEEP.SYNCS 0x989680 ;  /* 0x009896800000895d */ /* 0x004fea0003900000 */
[----:B------:R-:W2:Y:S02]  /*9100*/  @!P0 SYNCS.PHASECHK.TRANS64 P0, [R0+URZ+0x90], R5 ;  /* 0x00009005000085a7 */ /* 0x000ea400080010ff */
[----:B--2---:R-:W-:Y:S05]  /*9110*/  @!P0 BRA `(.L_x_133) ;  /* 0xfffffffc00f08947 */ /* 0x004fea000383ffff */
[----:B------:R-:W-:Y:S05]  /*9120*/  BRA `(.L_x_134) ;  /* 0xffffff9400347947 */ /* 0x000fea000383ffff */
.L_x_42:
[----:B-1----:R1:W2:Y:S02]  /*9130*/  SYNCS.PHASECHK.TRANS64.TRYWAIT P1, [R0+URZ+0x80], R4 ;  /* 0x00008004000075a7 */ /* 0x0022a400080211ff */
[----:B--2---:R-:W-:Y:S05]  /*9140*/  @!P1 NANOSLEEP.SYNCS 0x989680 ;  /* 0x009896800000995d */ /* 0x004fea0003900000 */
[----:B------:R-:W2:Y:S02]  /*9150*/  @!P1 SYNCS.PHASECHK.TRANS64 P1, [R0+URZ+0x80], R4 ;  /* 0x00008004000095a7 */ /* 0x000ea400080210ff */
[----:B--2---:R-:W-:Y:S05]  /*9160*/  @!P1 BRA `(.L_x_42) ;  /* 0xfffffffc00f09947 */ /* 0x004fea000383ffff */
[----:B------:R-:W-:Y:S05]  /*9170*/  BRA `(.L_x_135) ;  /* 0xffffff9400647947 */ /* 0x000fea000383ffff */
.L_x_45:
[----:B------:R-:W-:-:S07]  /*9180*/  MOV R0, UR5 ;  /* 0x0000000500007c02 */ /* 0x000fce0008000f00 */
.L_x_136:
[----:B-1----:R1:W2:Y:S02]  /*9190*/  SYNCS.PHASECHK.TRANS64.TRYWAIT P0, [R0+URZ+0x90], R2 ;  /* 0x00009002000075a7 */ /* 0x0022a400080011ff */
[----:B--2---:R-:W-:Y:S05]  /*91a0*/  @!P0 NANOSLEEP.SYNCS 0x989680 ;  /* 0x009896800000895d */ /* 0x004fea0003900000 */
[----:B------:R-:W2:Y:S02]  /*91b0*/  @!P0 SYNCS.PHASECHK.TRANS64 P0, [R0+URZ+0x90], R2 ;  /* 0x00009002000085a7 */ /* 0x000ea400080010ff */
[----:B--2---:R-:W-:Y:S05]  /*91c0*/  @!P0 BRA `(.L_x_136) ;  /* 0xfffffffc00f08947 */ /* 0x004fea000383ffff */
[----:B------:R-:W-:Y:S05]  /*91d0*/  BRA `(.L_x_44) ;  /* 0xffffff9400b87947 */ /* 0x000fea000383ffff */
.L_x_52:
[----:B-1----:R1:W2:Y:S02]  /*91e0*/  SYNCS.PHASECHK.TRANS64.TRYWAIT P1, [R0+URZ+0x80], R2 ;  /* 0x00008002000075a7 */ /* 0x0022a400080211ff */
[----:B--2---:R-:W-:Y:S05]  /*91f0*/  @!P1 NANOSLEEP.SYNCS 0x989680 ;  /* 0x009896800000995d */ /* 0x004fea0003900000 */
[----:B------:R-:W2:Y:S02]  /*9200*/  @!P1 SYNCS.PHASECHK.TRANS64 P1, [R0+URZ+0x80], R2 ;  /* 0x00008002000095a7 */ /* 0x000ea400080210ff */
[----:B--2---:R-:W-:Y:S05]  /*9210*/  @!P1 BRA `(.L_x_52) ;  /* 0xfffffffc00f09947 */ /* 0x004fea000383ffff */
[----:B------:R-:W-:Y:S05]  /*9220*/  BRA `(.L_x_137) ;  /* 0xffffff9c00187947 */ /* 0x000fea000383ffff */
.L_x_53:
[----:B------:R-:W-:-:S07]  /*9230*/  MOV R2, UR8 ;  /* 0x0000000800027c02 */ /* 0x000fce0008000f00 */
.L_x_138:
[----:B-1----:R1:W2:Y:S02]  /*9240*/  SYNCS.PHASECHK.TRANS64.TRYWAIT P0, [R2+URZ+0xc0], R0 ;  /* 0x0000c000020075a7 */ /* 0x0022a400080011ff */
[----:B--2---:R-:W-:Y:S05]  /*9250*/  @!P0 NANOSLEEP.SYNCS 0x989680 ;  /* 0x009896800000895d */ /* 0x004fea0003900000 */
[----:B------:R-:W2:Y:S02]  /*9260*/  @!P0 SYNCS.PHASECHK.TRANS64 P0, [R2+URZ+0xc0], R0 ;  /* 0x0000c000020085a7 */ /* 0x000ea400080010ff */
[----:B--2---:R-:W-:Y:S05]  /*9270*/  @!P0 BRA `(.L_x_138) ;  /* 0xfffffffc00f08947 */ /* 0x004fea000383ffff */
[----:B------:R-:W-:Y:S05]  /*9280*/  BRA `(.L_x_139) ;  /* 0xffffff9c00687947 */ /* 0x000fea000383ffff */
.L_x_56:
[----:B------:R-:W-:Y:S07]  /*9290*/  MOV R0, UR7 ;  /* 0x0000000700007c02 */ /* 0x000fee0008000f00 */
.L_x_140:
[----:B-1----:R1:W2:Y:S02]  /*92a0*/  SYNCS.PHASECHK.TRANS64.TRYWAIT P0, [R0+URZ], R2 ;  /* 0x00000002000075a7 */ /* 0x0022a400080011ff */
[----:B--2---:R-:W-:Y:S05]  /*92b0*/  @!P0 NANOSLEEP.SYNCS 0x989680 ;  /* 0x009896800000895d */ /* 0x004fea0003900000 */
[----:B------:R-:W2:Y:S02]  /*92c0*/  @!P0 SYNCS.PHASECHK.TRANS64 P0, [R0+URZ], R2 ;  /* 0x00000002000085a7 */ /* 0x000ea400080010ff */
[----:B--2---:R-:W-:Y:S05]  /*92d0*/  @!P0 BRA `(.L_x_140) ;  /* 0xfffffffc00f08947 */ /* 0x004fea000383ffff */
[----:B------:R-:W-:Y:S05]  /*92e0*/  BRA `(.L_x_55) ;  /* 0xffffff9c00847947 */ /* 0x000fea000383ffff */
.L_x_59:
[----:B------:R-:W-:-:S07]  /*92f0*/  MOV R0, UR5 ;  /* 0x0000000500007c02 */ /* 0x000fce0008000f00 */
.L_x_141:
[----:B--2---:R2:W3:Y:S02]  /*9300*/  SYNCS.PHASECHK.TRANS64.TRYWAIT P0, [R0+URZ], R2 ;  /* 0x00000002000075a7 */ /* 0x0044e400080011ff */
[----:B---3--:R-:W-:Y:S05]  /*9310*/  @!P0 NANOSLEEP.SYNCS 0x989680 ;  /* 0x009896800000895d */ /* 0x008fea0003900000 */
[----:B------:R-:W3:Y:S02]  /*9320*/  @!P0 SYNCS.PHASECHK.TRANS64 P0, [R0+URZ], R2 ;  /* 0x00000002000085a7 */ /* 0x000ee400080010ff */
[----:B---3--:R-:W-:Y:S05]  /*9330*/  @!P0 BRA `(.L_x_141) ;  /* 0xfffffffc00f08947 */ /* 0x008fea000383ffff */
[----:B------:R-:W-:Y:S05]  /*9340*/  BRA `(.L_x_142) ;  /* 0xffffffa000387947 */ /* 0x000fea000383ffff */
.L_x_60:
[----:B------:R-:W-:-:S07]  /*9350*/  MOV R0, UR5 ;  /* 0x0000000500007c02 */ /* 0x000fce0008000f00 */
.L_x_143:
[----:B-1----:R1:W2:Y:S02]  /*9360*/  SYNCS.PHASECHK.TRANS64.TRYWAIT P0, [R0+URZ], R3 ;  /* 0x00000003000075a7 */ /* 0x0022a400080011ff */
[----:B--2---:R-:W-:Y:S05]  /*9370*/  @!P0 NANOSLEEP.SYNCS 0x989680 ;  /* 0x009896800000895d */ /* 0x004fea0003900000 */
[----:B------:R-:W2:Y:S02]  /*9380*/  @!P0 SYNCS.PHASECHK.TRANS64 P0, [R0+URZ], R3 ;  /* 0x00000003000085a7 */ /* 0x000ea400080010ff */
[----:B--2---:R-:W-:Y:S05]  /*9390*/  @!P0 BRA `(.L_x_143) ;  /* 0xfffffffc00f08947 */ /* 0x004fea000383ffff */
[----:B------:R-:W-:Y:S05]  /*93a0*/  BRA `(.L_x_144) ;  /* 0xffffffa000447947 */ /* 0x000fea000383ffff */
.L_x_61:
[----:B------:R-:W-:-:S07]  /*93b0*/  MOV R0, UR5 ;  /* 0x0000000500007c02 */ /* 0x000fce0008000f00 */
.L_x_145:
[----:B-1----:R1:W2:Y:S02]  /*93c0*/  SYNCS.PHASECHK.TRANS64.TRYWAIT P0, [R0+URZ], R3 ;  /* 0x00000003000075a7 */ /* 0x0022a400080011ff */
[----:B--2---:R-:W-:Y:S05]  /*93d0*/  @!P0 NANOSLEEP.SYNCS 0x989680 ;  /* 0x009896800000895d */ /* 0x004fea0003900000 */
[----:B------:R-:W2:Y:S02]  /*93e0*/  @!P0 SYNCS.PHASECHK.TRANS64 P0, [R0+URZ], R3 ;  /* 0x00000003000085a7 */ /* 0x000ea400080010ff */
[----:B--2---:R-:W-:Y:S05]  /*93f0*/  @!P0 BRA `(.L_x_145) ;  /* 0xfffffffc00f08947 */ /* 0x004fea000383ffff */
[----:B------:R-:W-:Y:S05]  /*9400*/  BRA `(.L_x_146) ;  /* 0xffffffa000507947 */ /* 0x000fea000383ffff */
.L_x_62:
[----:B-1----:R-:W-:-:S07]  /*9410*/  MOV R0, UR7 ;  /* 0x0000000700007c02 */ /* 0x002fce0008000f00 */
.L_x_147:
[----:B-1----:R1:W2:Y:S02]  /*9420*/  SYNCS.PHASECHK.TRANS64.TRYWAIT P0, [R0+URZ], R2 ;  /* 0x00000002000075a7 */ /* 0x0022a400080011ff */
[----:B--2---:R-:W-:Y:S05]  /*9430*/  @!P0 NANOSLEEP.SYNCS 0x989680 ;  /* 0x009896800000895d */ /* 0x004fea0003900000 */
[----:B------:R-:W2:Y:S02]  /*9440*/  @!P0 SYNCS.PHASECHK.TRANS64 P0, [R0+URZ], R2 ;  /* 0x00000002000085a7 */ /* 0x000ea400080010ff */
[----:B--2---:R-:W-:Y:S05]  /*9450*/  @!P0 BRA `(.L_x_147) ;  /* 0xfffffffc00f08947 */ /* 0x004fea000383ffff */
[----:B------:R-:W-:Y:S05]  /*9460*/  BRA `(.L_x_148) ;  /* 0xffffffa0005c7947 */ /* 0x000fea000383ffff */
.L_x_67:
[----:B--2---:R2:W3:Y:S02]  /*9470*/  SYNCS.PHASECHK.TRANS64.TRYWAIT P0, [R0+URZ+0x80], R2 ;  /* 0x00008002000075a7 */ /* 0x0044e400080011ff */
[----:B---3--:R-:W-:Y:S05]  /*9480*/  @!P0 NANOSLEEP.SYNCS 0x989680 ;  /* 0x009896800000895d */ /* 0x008fea0003900000 */
[----:B------:R-:W3:Y:S02]  /*9490*/  @!P0 SYNCS.PHASECHK.TRANS64 P0, [R0+URZ+0x80], R2 ;  /* 0x00008002000085a7 */ /* 0x000ee400080010ff */
[----:B---3--:R-:W-:Y:S05]  /*94a0*/  @!P0 BRA `(.L_x_67) ;  /* 0xfffffffc00f08947 */ /* 0x008fea000383ffff */
[----:B------:R-:W-:Y:S05]  /*94b0*/  BRA `(.L_x_149) ;  /* 0xffffffa400687947 */ /* 0x000fea000383ffff */
.L_x_70:
[----:B------:R-:W-:Y:S07]  /*94c0*/  MOV R0, UR7 ;  /* 0x0000000700007c02 */ /* 0x000fee0008000f00 */
.L_x_150:
[----:B--2---:R2:W3:Y:S02]  /*94d0*/  SYNCS.PHASECHK.TRANS64.TRYWAIT P0, [R0+URZ+0x78], R2 ;  /* 0x00007802000075a7 */ /* 0x0044e400080011ff */
[----:B---3--:R-:W-:Y:S05]  /*94e0*/  @!P0 NANOSLEEP.SYNCS 0x989680 ;  /* 0x009896800000895d */ /* 0x008fea0003900000 */
[----:B------:R-:W3:Y:S02]  /*94f0*/  @!P0 SYNCS.PHASECHK.TRANS64 P0, [R0+URZ+0x78], R2 ;  /* 0x00007802000085a7 */ /* 0x000ee400080010ff */
[----:B---3--:R-:W-:Y:S05]  /*9500*/  @!P0 BRA `(.L_x_150) ;  /* 0xfffffffc00f08947 */ /* 0x008fea000383ffff */
[----:B------:R-:W-:Y:S05]  /*9510*/  BRA `(.L_x_69) ;  /* 0xffffffa800487947 */ /* 0x000fea000383ffff */
.L_x_73:
[----:B------:R-:W-:Y:S07]  /*9520*/  MOV R0, UR7 ;  /* 0x0000000700007c02 */ /* 0x000fee0008000f00 */
.L_x_151:
[----:B-1----:R1:W2:Y:S02]  /*9530*/  SYNCS.PHASECHK.TRANS64.TRYWAIT P0, [R0+URZ+0x50], R14 ;  /* 0x0000500e000075a7 */ /* 0x0022a400080011ff */
[----:B--2---:R-:W-:Y:S05]  /*9540*/  @!P0 NANOSLEEP.SYNCS 0x989680 ;  /* 0x009896800000895d */ /* 0x004fea0003900000 */
[----:B------:R-:W2:Y:S02]  /*9550*/  @!P0 SYNCS.PHASECHK.TRANS64 P0, [R0+URZ+0x50], R14 ;  /* 0x0000500e000085a7 */ /* 0x000ea400080010ff */
[----:B--2---:R-:W-:Y:S05]  /*9560*/  @!P0 BRA `(.L_x_151) ;  /* 0xfffffffc00f08947 */ /* 0x004fea000383ffff */
[----:B------:R-:W-:Y:S05]  /*9570*/  BRA `(.L_x_152) ;  /* 0xffffffa800c07947 */ /* 0x000fea000383ffff */
.L_x_74:
[----:B------:R-:W-:Y:S07]  /*9580*/  MOV R0, UR7 ;  /* 0x0000000700007c02 */ /* 0x000fee0008000f00 */
.L_x_153:
[----:B-1----:R1:W2:Y:S02]  /*9590*/  SYNCS.PHASECHK.TRANS64.TRYWAIT P0, [R0+URZ+0x58], R14 ;  /* 0x0000580e000075a7 */ /* 0x0022a400080011ff */
[----:B--2---:R-:W-:Y:S05]  /*95a0*/  @!P0 NANOSLEEP.SYNCS 0x989680 ;  /* 0x009896800000895d */ /* 0x004fea0003900000 */
[----:B------:R-:W2:Y:S02]  /*95b0*/  @!P0 SYNCS.PHASECHK.TRANS64 P0, [R0+URZ+0x58], R14 ;  /* 0x0000580e000085a7 */ /* 0x000ea400080010ff */
[----:B--2---:R-:W-:Y:S05]  /*95c0*/  @!P0 BRA `(.L_x_153) ;  /* 0xfffffffc00f08947 */ /* 0x004fea000383ffff */
[----:B------:R-:W-:Y:S05]  /*95d0*/  BRA `(.L_x_154) ;  /* 0xffffffa800f87947 */ /* 0x000fea000383ffff */
.L_x_75:
[----:B------:R-:W-:Y:S07]  /*95e0*/  MOV R0, UR7 ;  /* 0x0000000700007c02 */ /* 0x000fee0008000f00 */
.L_x_155:
[----:B-1----:R1:W2:Y:S02]  /*95f0*/  SYNCS.PHASECHK.TRANS64.TRYWAIT P0, [R0+URZ+0x60], R14 ;  /* 0x0000600e000075a7 */ /* 0x0022a400080011ff */
[----:B--2---:R-:W-:Y:S05]  /*9600*/  @!P0 NANOSLEEP.SYNCS 0x989680 ;  /* 0x009896800000895d */ /* 0x004fea0003900000 */
[----:B------:R-:W2:Y:S02]  /*9610*/  @!P0 SYNCS.PHASECHK.TRANS64 P0, [R0+URZ+0x60], R14 ;  /* 0x0000600e000085a7 */ /* 0x000ea400080010ff */
[----:B--2---:R-:W-:Y:S05]  /*9620*/  @!P0 BRA `(.L_x_155) ;  /* 0xfffffffc00f08947 */ /* 0x004fea000383ffff */
[----:B------:R-:W-:Y:S05]  /*9630*/  BRA `(.L_x_156) ;  /* 0xffffffac003c7947 */ /* 0x000fea000383ffff */
.L_x_76:
[----:B------:R-:W-:Y:S07]  /*9640*/  MOV R0, UR7 ;  /* 0x0000000700007c02 */ /* 0x000fee0008000f00 */
.L_x_157:
[----:B-1----:R1:W2:Y:S02]  /*9650*/  SYNCS.PHASECHK.TRANS64.TRYWAIT P0, [R0+URZ+0x68], R14 ;  /* 0x0000680e000075a7 */ /* 0x0022a400080011ff */
[----:B--2---:R-:W-:Y:S05]  /*9660*/  @!P0 NANOSLEEP.SYNCS 0x989680 ;  /* 0x009896800000895d */ /* 0x004fea0003900000 */
[----:B------:R-:W2:Y:S02]  /*9670*/  @!P0 SYNCS.PHASECHK.TRANS64 P0, [R0+URZ+0x68], R14 ;  /* 0x0000680e000085a7 */ /* 0x000ea400080010ff */
[----:B--2---:R-:W-:Y:S05]  /*9680*/  @!P0 BRA `(.L_x_157) ;  /* 0xfffffffc00f08947 */ /* 0x004fea000383ffff */
[----:B------:R-:W-:Y:S05]  /*9690*/  BRA `(.L_x_158) ;  /* 0xffffffac00c07947 */ /* 0x000fea000383ffff */
.L_x_78:
[----:B------:R-:W-:-:S07]  /*96a0*/  MOV R0, UR7 ;  /* 0x0000000700007c02 */ /* 0x000fce0008000f00 */
.L_x_159:
[----:B-1----:R1:W3:Y:S02]  /*96b0*/  SYNCS.PHASECHK.TRANS64.TRYWAIT P0, [R0+URZ+0x50], R2 ;  /* 0x00005002000075a7 */ /* 0x0022e400080011ff */
[----:B---3--:R-:W-:Y:S05]  /*96c0*/  @!P0 NANOSLEEP.SYNCS 0x989680 ;  /* 0x009896800000895d */ /* 0x008fea0003900000 */
[----:B------:R-:W3:Y:S02]  /*96d0*/  @!P0 SYNCS.PHASECHK.TRANS64 P0, [R0+URZ+0x50], R2 ;  /* 0x00005002000085a7 */ /* 0x000ee400080010ff */
[----:B---3--:R-:W-:Y:S05]  /*96e0*/  @!P0 BRA `(.L_x_159) ;  /* 0xfffffffc00f08947 */ /* 0x008fea000383ffff */
[----:B------:R-:W-:Y:S05]  /*96f0*/  BRA `(.L_x_160) ;  /* 0xffffffb000307947 */ /* 0x000fea000383ffff */
.L_x_79:
[----:B-1----:R-:W-:-:S07]  /*9700*/  MOV R0, UR7 ;  /* 0x0000000700007c02 */ /* 0x002fce0008000f00 */
.L_x_161:
[----:B-1----:R1:W3:Y:S02]  /*9710*/  SYNCS.PHASECHK.TRANS64.TRYWAIT P0, [R0+URZ+0x58], R2 ;  /* 0x00005802000075a7 */ /* 0x0022e400080011ff */
[----:B---3--:R-:W-:Y:S05]  /*9720*/  @!P0 NANOSLEEP.SYNCS 0x989680 ;  /* 0x009896800000895d */ /* 0x008fea0003900000 */
[----:B------:R-:W3:Y:S02]  /*9730*/  @!P0 SYNCS.PHASECHK.TRANS64 P0, [R0+URZ+0x58], R2 ;  /* 0x00005802000085a7 */ /* 0x000ee400080010ff */
[----:B---3--:R-:W-:Y:S05]  /*9740*/  @!P0 BRA `(.L_x_161) ;  /* 0xfffffffc00f08947 */ /* 0x008fea000383ffff */
[----:B------:R-:W-:Y:S05]  /*9750*/  BRA `(.L_x_162) ;  /* 0xffffffb000207947 */ /* 0x000fea000383ffff */
.L_x_80:
[----:B-1----:R-:W-:-:S07]  /*9760*/  MOV R0, UR7 ;  /* 0x0000000700007c02 */ /* 0x002fce0008000f00 */
.L_x_163:
[----:B-1----:R1:W3:Y:S02]  /*9770*/  SYNCS.PHASECHK.TRANS64.TRYWAIT P0, [R0+URZ+0x60], R2 ;  /* 0x00006002000075a7 */ /* 0x0022e400080011ff */
[----:B---3--:R-:W-:Y:S05]  /*9780*/  @!P0 NANOSLEEP.SYNCS 0x989680 ;  /* 0x009896800000895d */ /* 0x008fea0003900000 */
[----:B------:R-:W3:Y:S02]  /*9790*/  @!P0 SYNCS.PHASECHK.TRANS64 P0, [R0+URZ+0x60], R2 ;  /* 0x00006002000085a7 */ /* 0x000ee400080010ff */
[----:B---3--:R-:W-:Y:S05]  /*97a0*/  @!P0 BRA `(.L_x_163) ;  /* 0xfffffffc00f08947 */ /* 0x008fea000383ffff */
[----:B------:R-:W-:Y:S05]  /*97b0*/  BRA `(.L_x_164) ;  /* 0xffffffb000107947 */ /* 0x000fea000383ffff */
.L_x_82:
[----:B--2---:R2:W4:Y:S02]  /*97c0*/  SYNCS.PHASECHK.TRANS64.TRYWAIT P0, [R0+URZ+0x80], R2 ;  /* 0x00008002000075a7 */ /* 0x00452400080011ff */
[----:B----4-:R-:W-:Y:S05]  /*97d0*/  @!P0 NANOSLEEP.SYNCS 0x989680 ;  /* 0x009896800000895d */ /* 0x010fea0003900000 */
[----:B------:R-:W4:Y:S02]  /*97e0*/  @!P0 SYNCS.PHASECHK.TRANS64 P0, [R0+URZ+0x80], R2 ;  /* 0x00008002000085a7 */ /* 0x000f2400080010ff */
[----:B----4-:R-:W-:Y:S05]  /*97f0*/  @!P0 BRA `(.L_x_82) ;  /* 0xfffffffc00f08947 */ /* 0x010fea000383ffff */
[----:B------:R-:W-:Y:S05]  /*9800*/  BRA `(.L_x_165) ;  /* 0xffffffb000dc7947 */ /* 0x000fea000383ffff */
.L_x_93:
[----:B-1----:R1:W3:Y:S02]  /*9810*/  SYNCS.PHASECHK.TRANS64.TRYWAIT P1, [R2+URZ+0x30], R0 ;  /* 0x00003000020075a7 */ /* 0x0022e400080211ff */
[----:B---3--:R-:W-:Y:S05]  /*9820*/  @!P1 NANOSLEEP.SYNCS 0x989680 ;  /* 0x009896800000995d */ /* 0x008fea0003900000 */
[----:B------:R-:W3:Y:S02]  /*9830*/  @!P1 SYNCS.PHASECHK.TRANS64 P1, [R2+URZ+0x30], R0 ;  /* 0x00003000020095a7 */ /* 0x000ee400080210ff */
[----:B---3--:R-:W-:Y:S05]  /*9840*/  @!P1 BRA `(.L_x_93) ;  /* 0xfffffffc00f09947 */ /* 0x008fea000383ffff */
[----:B------:R-:W-:Y:S05]  /*9850*/  BRA `(.L_x_92) ;  /* 0xffffffbc00f47947 */ /* 0x000fea000383ffff */
.L_x_95:
[----:B-1----:R1:W2:Y:S02]  /*9860*/  SYNCS.PHASECHK.TRANS64.TRYWAIT P0, [R113+URZ+0xa0], R3 ;  /* 0x0000a003710075a7 */ /* 0x0022a400080011ff */
[----:B--2---:R-:W-:Y:S05]  /*9870*/  @!P0 NANOSLEEP.SYNCS 0x989680 ;  /* 0x009896800000895d */ /* 0x004fea0003900000 */
[----:B------:R-:W2:Y:S02]  /*9880*/  @!P0 SYNCS.PHASECHK.TRANS64 P0, [R113+URZ+0xa0], R3 ;  /* 0x0000a003710085a7 */ /* 0x000ea400080010ff */
[----:B--2---:R-:W-:Y:S05]  /*9890*/  @!P0 BRA `(.L_x_95) ;  /* 0xfffffffc00f08947 */ /* 0x004fea000383ffff */
[----:B------:R-:W-:Y:S05]  /*98a0*/  BRA `(.L_x_94) ;  /* 0xffffffc000487947 */ /* 0x000fea000383ffff */
.L_x_103:
[----:B--2---:R2:W3:Y:S02]  /*98b0*/  SYNCS.PHASECHK.TRANS64.TRYWAIT P0, [R0+URZ+0x30], R3 ;  /* 0x00003003000075a7 */ /* 0x0044e400080011ff */
[----:B---3--:R-:W-:Y:S05]  /*98c0*/  @!P0 NANOSLEEP.SYNCS 0x989680 ;  /* 0x009896800000895d */ /* 0x008fea0003900000 */
[----:B------:R-:W3:Y:S02]  /*98d0*/  @!P0 SYNCS.PHASECHK.TRANS64 P0, [R0+URZ+0x30], R3 ;  /* 0x00003003000085a7 */ /* 0x000ee400080010ff */
[----:B---3--:R-:W-:Y:S05]  /*98e0*/  @!P0 BRA `(.L_x_103) ;  /* 0xfffffffc00f08947 */ /* 0x008fea000383ffff */
[----:B------:R-:W-:Y:S05]  /*98f0*/  BRA `(.L_x_102) ;  /* 0xffffffcc00387947 */ /* 0x000fea000383ffff */
.L_x_111:
[----:B--2---:R2:W3:Y:S02]  /*9900*/  SYNCS.PHASECHK.TRANS64.TRYWAIT P0, [R0+URZ+0x30], R4 ;  /* 0x00003004000075a7 */ /* 0x0044e400080011ff */
[----:B---3--:R-:W-:Y:S05]  /*9910*/  @!P0 NANOSLEEP.SYNCS 0x989680 ;  /* 0x009896800000895d */ /* 0x008fea0003900000 */
[----:B------:R-:W3:Y:S02]  /*9920*/  @!P0 SYNCS.PHASECHK.TRANS64 P0, [R0+URZ+0x30], R4 ;  /* 0x00003004000085a7 */ /* 0x000ee400080010ff */
[----:B---3--:R-:W-:Y:S05]  /*9930*/  @!P0 BRA `(.L_x_111) ;  /* 0xfffffffc00f08947 */ /* 0x008fea000383ffff */
[----:B------:R-:W-:Y:S05]  /*9940*/  BRA `(.L_x_110) ;  /* 0xffffffd8007c7947 */ /* 0x000fea000383ffff */
.L_x_119:
[----:B--2---:R2:W3:Y:S02]  /*9950*/  SYNCS.PHASECHK.TRANS64.TRYWAIT P0, [R0+URZ+0x30], R4 ;  /* 0x00003004000075a7 */ /* 0x0044e400080011ff */
[----:B---3--:R-:W-:Y:S05]  /*9960*/  @!P0 NANOSLEEP.SYNCS 0x989680 ;  /* 0x009896800000895d */ /* 0x008fea0003900000 */
[----:B------:R-:W3:Y:S02]  /*9970*/  @!P0 SYNCS.PHASECHK.TRANS64 P0, [R0+URZ+0x30], R4 ;  /* 0x00003004000085a7 */ /* 0x000ee400080010ff */
[----:B---3--:R-:W-:Y:S05]  /*9980*/  @!P0 BRA `(.L_x_119) ;  /* 0xfffffffc00f08947 */ /* 0x008fea000383ffff */
[----:B------:R-:W-:Y:S05]  /*9990*/  BRA `(.L_x_118) ;  /* 0xffffffe400cc7947 */ /* 0x000fea000383ffff */
        .weak           $__internal_0_$__cuda_sm10x_tcgen05_guardrail_trap_col_being_dealloced_not_returned_by_alloc
        .type           $__internal_0_$__cuda_sm10x_tcgen05_guardrail_trap_col_being_dealloced_not_returned_by_alloc,@function
        .size           $__internal_0_$__cuda_sm10x_tcgen05_guardrail_trap_col_being_dealloced_not_returned_by_alloc,($__internal_1_$__cuda_sm10x_tcgen05_guardrail_trap_phase_invalid_during_alloc - $__internal_0_$__cuda_sm10x_tcgen05_guardrail_trap_col_being_dealloced_not_returned_by_alloc)
$__internal_0_$__cuda_sm10x_tcgen05_guardrail_trap_col_being_dealloced_not_returned_by_alloc:
[----:B------:R-:W-:Y:S05]  /*99a0*/  BPT.TRAP 0x1 ;  /* 0x000000040000795c */ /* 0x000fea0000300000 */
[----:B------:R-:W-:-:S04]  /*99b0*/  HFMA2 R3, -RZ, RZ, 0, 0 ;  /* 0x00000000ff037431 */ /* 0x000fc800000001ff */
[----:B------:R-:W-:Y:S05]  /*99c0*/  RET.REL.NODEC R2 `(_ZN7cutlass13device_kernelINS_4gemm6kernel13GemmUniversalIN4cute5tupleIJiiiiEEENS1_10collective13CollectiveMmaINS1_35MainloopSm100TmaUmmaWarpSpecializedILi3ELi2ELi4ENS5_IJNS4_1CILi1EEESB_SB_EEEEENS5_IJNSA_ILi64EEENSA_ILi256EEESE_EEENS_12float_e4m3_tENS5_IJlSB_lEEESH_SI_NS4_8TiledMMAINS4_8MMA_AtomIJNS4_10MMA_TraitsINS4_19SM100_MMA_F8F6F4_SSEJSH_SH_fSE_SF_NS4_17integral_constantINS4_4UMMA5MajorELSP_0EEESQ_NSN_INSO_7ScaleInELSR_0EEESS_EEEEEENS4_6LayoutISC_NS5_IJNSA_ILi0EEESW_SW_EEEEENS5_IJNS4_10UnderscoreESZ_SZ_EEEEENS4_13SM90_TMA_LOADENS4_14ComposedLayoutINS4_7SwizzleILi2ELi4ELi3EEENS4_18smem_ptr_flag_bitsILi8EEENSV_INS5_IJNSA_ILi8EEESE_EEENS5_IJSE_SB_EEEEEEEvNS4_8identityES12_S1C_vS1D_EENS_8epilogue10collective18CollectiveEpilogueINS1F_23Sm100TmaWarpSpecializedILi4ELi2ELi32ELb0ELb0EEEJSG_NS5_IJNSV_ISE_SB_EES1K_EEESH_SI_SH_SI_NS1F_6fusion15FusionCallbacksIS1J_NS1M_17LinearCombinationISH_fSH_fLNS_15FloatRoundStyleE2EEESG_S1L_JEEENS4_5SM1004TMEM4LOAD26SM100_TMEM_LOAD_16dp32b32xES12_S1C_NS4_39AutoVectorizingCopyWithAssumedAlignmentILi128EEENS4_14SM90_TMA_STOREES1C_S1X_S1X_EEEvvEEEEvNT_6ParamsE) ;  /* 0xffffff64028c7950 */ /* 0x000fea0003c3ffff */
        .weak           $__internal_1_$__cuda_sm10x_tcgen05_guardrail_trap_phase_invalid_during_alloc
        .type           $__internal_1_$__cuda_sm10x_tcgen05_guardrail_trap_phase_invalid_during_alloc,@function
        .size           $__internal_1_$__cuda_sm10x_tcgen05_guardrail_trap_phase_invalid_during_alloc,($__internal_2_$__cuda_sm10x_tcgen05_guardrail_trap_unallocated_columns_being_dealloced - $__internal_1_$__cuda_sm10x_tcgen05_guardrail_trap_phase_invalid_during_alloc)
$__internal_1_$__cuda_sm10x_tcgen05_guardrail_trap_phase_invalid_during_alloc:
[----:B------:R-:W-:Y:S05]  /*99d0*/  BPT.TRAP 0x1 ;  /* 0x000000040000795c */ /* 0x000fea0000300000 */
[----:B------:R-:W-:-:S04]  /*99e0*/  MOV R3, 0x0 ;  /* 0x0000000000037802 */ /* 0x000fc80000000f00 */
[----:B------:R-:W-:Y:S05]  /*99f0*/  RET.REL.NODEC R2 `(_ZN7cutlass13device_kernelINS_4gemm6kernel13GemmUniversalIN4cute5tupleIJiiiiEEENS1_10collective13CollectiveMmaINS1_35MainloopSm100TmaUmmaWarpSpecializedILi3ELi2ELi4ENS5_IJNS4_1CILi1EEESB_SB_EEEEENS5_IJNSA_ILi64EEENSA_ILi256EEESE_EEENS_12float_e4m3_tENS5_IJlSB_lEEESH_SI_NS4_8TiledMMAINS4_8MMA_AtomIJNS4_10MMA_TraitsINS4_19SM100_MMA_F8F6F4_SSEJSH_SH_fSE_SF_NS4_17integral_constantINS4_4UMMA5MajorELSP_0EEESQ_NSN_INSO_7ScaleInELSR_0EEESS_EEEEEENS4_6LayoutISC_NS5_IJNSA_ILi0EEESW_SW_EEEEENS5_IJNS4_10UnderscoreESZ_SZ_EEEEENS4_13SM90_TMA_LOADENS4_14ComposedLayoutINS4_7SwizzleILi2ELi4ELi3EEENS4_18smem_ptr_flag_bitsILi8EEENSV_INS5_IJNSA_ILi8EEESE_EEENS5_IJSE_SB_EEEEEEEvNS4_8identityES12_S1C_vS1D_EENS_8epilogue10collective18CollectiveEpilogueINS1F_23Sm100TmaWarpSpecializedILi4ELi2ELi32ELb0ELb0EEEJSG_NS5_IJNSV_ISE_SB_EES1K_EEESH_SI_SH_SI_NS1F_6fusion15FusionCallbacksIS1J_NS1M_17LinearCombinationISH_fSH_fLNS_15FloatRoundStyleE2EEESG_S1L_JEEENS4_5SM1004TMEM4LOAD26SM100_TMEM_LOAD_16dp32b32xES12_S1C_NS4_39AutoVectorizingCopyWithAssumedAlignmentILi128EEENS4_14SM90_TMA_STOREES1C_S1X_S1X_EEEvvEEEEvNT_6ParamsE) ;  /* 0xffffff6402807950 */ /* 0x000fea0003c3ffff */
        .weak           $__internal_2_$__cuda_sm10x_tcgen05_guardrail_trap_unallocated_columns_being_dealloced
        .type           $__internal_2_$__cuda_sm10x_tcgen05_guardrail_trap_unallocated_columns_being_dealloced,@function
        .size           $__internal_2_$__cuda_sm10x_tcgen05_guardrail_trap_unallocated_columns_being_dealloced,(.L_x_167 - $__internal_2_$__cuda_sm10x_tcgen05_guardrail_trap_unallocated_columns_being_dealloced)
$__internal_2_$__cuda_sm10x_tcgen05_guardrail_trap_unallocated_columns_being_dealloced:
[----:B------:R-:W-:Y:S05]  /*9a00*/  BPT.TRAP 0x1 ;  /* 0x000000040000795c */ /* 0x000fea0000300000 */
[----:B------:R-:W-:-:S04]  /*9a10*/  HFMA2 R3, -RZ, RZ, 0, 0 ;  /* 0x00000000ff037431 */ /* 0x000fc800000001ff */
[----:B------:R-:W-:Y:S05]  /*9a20*/  RET.REL.NODEC R2 `(_ZN7cutlass13device_kernelINS_4gemm6kernel13GemmUniversalIN4cute5tupleIJiiiiEEENS1_10collective13CollectiveMmaINS1_35MainloopSm100TmaUmmaWarpSpecializedILi3ELi2ELi4ENS5_IJNS4_1CILi1EEESB_SB_EEEEENS5_IJNSA_ILi64EEENSA_ILi256EEESE_EEENS_12float_e4m3_tENS5_IJlSB_lEEESH_SI_NS4_8TiledMMAINS4_8MMA_AtomIJNS4_10MMA_TraitsINS4_19SM100_MMA_F8F6F4_SSEJSH_SH_fSE_SF_NS4_17integral_constantINS4_4UMMA5MajorELSP_0EEESQ_NSN_INSO_7ScaleInELSR_0EEESS_EEEEEENS4_6LayoutISC_NS5_IJNSA_ILi0EEESW_SW_EEEEENS5_IJNS4_10UnderscoreESZ_SZ_EEEEENS4_13SM90_TMA_LOADENS4_14ComposedLayoutINS4_7SwizzleILi2ELi4ELi3EEENS4_18smem_ptr_flag_bitsILi8EEENSV_INS5_IJNSA_ILi8EEESE_EEENS5_IJSE_SB_EEEEEEEvNS4_8identityES12_S1C_vS1D_EENS_8epilogue10collective18CollectiveEpilogueINS1F_23Sm100TmaWarpSpecializedILi4ELi2ELi32ELb0ELb0EEEJSG_NS5_IJNSV_ISE_SB_EES1K_EEESH_SI_SH_SI_NS1F_6fusion15FusionCallbacksIS1J_NS1M_17LinearCombinationISH_fSH_fLNS_15FloatRoundStyleE2EEESG_S1L_JEEENS4_5SM1004TMEM4LOAD26SM100_TMEM_LOAD_16dp32b32xES12_S1C_NS4_39AutoVectorizingCopyWithAssumedAlignmentILi128EEENS4_14SM90_TMA_STOREES1C_S1X_S1X_EEEvvEEEEvNT_6ParamsE) ;  /* 0xffffff6402747950 */ /* 0x000fea0003c3ffff */
.L_x_166:
[----:B------:R-:W-:-:S00]  /*9a30*/  BRA `(.L_x_166) ;  /* 0xfffffffc00fc7947 */ /* 0x000fc0000383ffff */
[----:B------:R-:W-:-:S00]  /*9a40*/  NOP ;  /* 0x0000000000007918 */ /* 0x000fc00000000000 */
        /* <DEDUP_REMOVED lines=11> */
.L_x_167:


//--------------------- .nv.global.init           --------------------------
	.section	.nv.global.init,"aw",@progbits
.nv.global.init:
	.type		$str$27,@object
	.size		$str$27,($str$28 - $str$27)
$str$27:
        /*0000*/ 	.byte	0x28, 0x61, 0x64, 0x64, 0x72, 0x65, 0x73, 0x73, 0x20, 0x26, 0x20, 0x6d, 0x61, 0x73, 0x6b, 0x29
        /*0010*/ 	.byte	0x20, 0x3d, 0x3d, 0x20, 0x30, 0x00
	.type		$str$28,@object
	.size		$str$28,($str$26 - $str$28)
$str$28:
        /*0016*/ 	.byte	0x2f, 0x74, 0x6d, 0x70, 0x2f, 0x63, 0x75, 0x74, 0x6c, 0x61, 0x73, 0x73, 0x5f, 0x73, 0x77, 0x65
        /*0026*/ 	.byte	0x65, 0x70, 0x5f, 0x73, 0x72, 0x63, 0x2f, 0x69, 0x6e, 0x63, 0x6c, 0x75, 0x64, 0x65, 0x2f, 0x63
        /*0036*/ 	.byte	0x75, 0x74, 0x65, 0x2f, 0x70, 0x6f, 0x69, 0x6e, 0x74, 0x65, 0x72, 0x5f, 0x66, 0x6c, 0x61, 0x67
        /*0046*/ 	.byte	0x67, 0x65, 0x64, 0x2e, 0x68, 0x70, 0x70, 0x00
	.type		$str$26,@object
	.size		$str$26,($str$25 - $str$26)
$str$26:
        /*004e*/ 	.byte	0x2f, 0x74, 0x6d, 0x70, 0x2f, 0x63, 0x75, 0x74, 0x6c, 0x61, 0x73, 0x73, 0x5f, 0x73, 0x77, 0x65
        /*005e*/ 	.byte	0x65, 0x70, 0x5f, 0x73, 0x72, 0x63, 0x2f, 0x69, 0x6e, 0x63, 0x6c, 0x75, 0x64, 0x65, 0x2f, 0x63
        /*006e*/ 	.byte	0x75, 0x74, 0x65, 0x2f, 0x61, 0x74, 0x6f, 0x6d, 0x2f, 0x63, 0x6f, 0x70, 0x79, 0x5f, 0x74, 0x72
        /*007e*/ 	.byte	0x61, 0x69, 0x74, 0x73, 0x5f, 0x73, 0x6d, 0x31, 0x30, 0x30, 0x2e, 0x68, 0x70, 0x70, 0x00
	.type		$str$25,@object
	.size		$str$25,(__unnamed_1 - $str$25)
$str$25:
        /*008d*/ 	.byte	0x28, 0x28, 0x75, 0x69, 0x6e, 0x74, 0x33, 0x32, 0x5f, 0x74, 0x28, 0x74, 0x68, 0x72, 0x65, 0x61
        /*009d*/ 	.byte	0x64, 0x49, 0x64, 0x78, 0x2e, 0x78, 0x29, 0x20, 0x2f, 0x20, 0x33, 0x32, 0x29, 0x20, 0x25, 0x20
        /*00ad*/ 	.byte	0x34, 0x29, 0x20, 0x3d, 0x3d, 0x20, 0x28, 0x28, 0x28, 0x74, 0x6d, 0x65, 0x6d, 0x5f, 0x61, 0x64
        /*00bd*/ 	.byte	0x64, 0x72, 0x20, 0x3e, 0x3e, 0x20, 0x31, 0x36, 0x29, 0x20, 0x2f, 0x20, 0x33, 0x32, 0x29, 0x20
        /*00cd*/ 	.byte	0x25, 0x20, 0x34, 0x29, 0x00
	.type		__unnamed_1,@object
	.size		__unnamed_1,(__unnamed_2 - __unnamed_1)
__unnamed_1:
        /*00d2*/ 	.byte	0x61, 0x75, 0x74, 0x6f, 0x20, 0x63, 0x75, 0x74, 0x65, 0x3a, 0x3a, 0x61, 0x73, 0x5f, 0x70, 0x6f
        /* <DEDUP_REMOVED lines=24> */
        /*0262*/ 	.byte	0x3c, 0x34, 0x30, 0x39, 0x36, 0x3e, 0x3e, 0x3e, 0x3e, 0x5d, 0x00
	.type		__unnamed_2,@object
	.size		__unnamed_2,(__unnamed_3 - __unnamed_2)
__unnamed_2:
        /* <DEDUP_REMOVED lines=26> */
	.type		__unnamed_3,@object
	.size		__unnamed_3,(.L_3 - __unnamed_3)
__unnamed_3:
        /* <DEDUP_REMOVED lines=40> */
        /*0688*/ 	.byte	0x74, 0x65, 0x3a, 0x3a, 0x43, 0x3c, 0x30, 0x3e, 0x3e, 0x3e, 0x3e, 0x5d, 0x00
.L_3:


//--------------------- .nv.shared._ZN7cutlass13device_kernelINS_4gemm6kernel13GemmUniversalIN4cute5tupleIJiiiiEEENS1_10collective13CollectiveMmaINS1_35MainloopSm100TmaUmmaWarpSpecializedILi3ELi2ELi4ENS5_IJNS4_1CILi1EEESB_SB_EEEEENS5_IJNSA_ILi64EEENSA_ILi256EEESE_EEENS_12float_e4m3_tENS5_IJlSB_lEEESH_SI_NS4_8TiledMMAINS4_8MMA_AtomIJNS4_10MMA_TraitsINS4_19SM100_MMA_F8F6F4_SSEJSH_SH_fSE_SF_NS4_17integral_constantINS4_4UMMA5MajorELSP_0EEESQ_NSN_INSO_7ScaleInELSR_0EEESS_EEEEEENS4_6LayoutISC_NS5_IJNSA_ILi0EEESW_SW_EEEEENS5_IJNS4_10UnderscoreESZ_SZ_EEEEENS4_13SM90_TMA_LOADENS4_14ComposedLayoutINS4_7SwizzleILi2ELi4ELi3EEENS4_18smem_ptr_flag_bitsILi8EEENSV_INS5_IJNSA_ILi8EEESE_EEENS5_IJSE_SB_EEEEEEEvNS4_8identityES12_S1C_vS1D_EENS_8epilogue10collective18CollectiveEpilogueINS1F_23Sm100TmaWarpSpecializedILi4ELi2ELi32ELb0ELb0EEEJSG_NS5_IJNSV_ISE_SB_EES1K_EEESH_SI_SH_SI_NS1F_6fusion15FusionCallbacksIS1J_NS1M_17LinearCombinationISH_fSH_fLNS_15FloatRoundStyleE2EEESG_S1L_JEEENS4_5SM1004TMEM4LOAD26SM100_TMEM_LOAD_16dp32b32xES12_S1C_NS4_39AutoVectorizingCopyWithAssumedAlignmentILi128EEENS4_14SM90_TMA_STOREES1C_S1X_S1X_EEEvvEEEEvNT_6ParamsE --------------------------
	.section	.nv.shared._ZN7cutlass13device_kernelINS_4gemm6kernel13GemmUniversalIN4cute5tupleIJiiiiEEENS1_10collective13CollectiveMmaINS1_35MainloopSm100TmaUmmaWarpSpecializedILi3ELi2ELi4ENS5_IJNS4_1CILi1EEESB_SB_EEEEENS5_IJNSA_ILi64EEENSA_ILi256EEESE_EEENS_12float_e4m3_tENS5_IJlSB_lEEESH_SI_NS4_8TiledMMAINS4_8MMA_AtomIJNS4_10MMA_TraitsINS4_19SM100_MMA_F8F6F4_SSEJSH_SH_fSE_SF_NS4_17integral_constantINS4_4UMMA5MajorELSP_0EEESQ_NSN_INSO_7ScaleInELSR_0EEESS_EEEEEENS4_6LayoutISC_NS5_IJNSA_ILi0EEESW_SW_EEEEENS5_IJNS4_10UnderscoreESZ_SZ_EEEEENS4_13SM90_TMA_LOADENS4_14ComposedLayoutINS4_7SwizzleILi2ELi4ELi3EEENS4_18smem_ptr_flag_bitsILi8EEENSV_INS5_IJNSA_ILi8EEESE_EEENS5_IJSE_SB_EEEEEEEvNS4_8identityES12_S1C_vS1D_EENS_8epilogue10collective18CollectiveEpilogueINS1F_23Sm100TmaWarpSpecializedILi4ELi2ELi32ELb0ELb0EEEJSG_NS5_IJNSV_ISE_SB_EES1K_EEESH_SI_SH_SI_NS1F_6fusion15FusionCallbacksIS1J_NS1M_17LinearCombinationISH_fSH_fLNS_15FloatRoundStyleE2EEESG_S1L_JEEENS4_5SM1004TMEM4LOAD26SM100_TMEM_LOAD_16dp32b32xES12_S1C_NS4_39AutoVectorizingCopyWithAssumedAlignmentILi128EEENS4_14SM90_TMA_STOREES1C_S1X_S1X_EEEvvEEEEvNT_6ParamsE,"aw",@nobits
	.sectionflags	@""
	.align	16
	.zero		1024


//--------------------- .nv.shared.reserved.0     --------------------------
	.section	.nv.shared.reserved.0,"aw",@nobits
	.weak		__nv_reservedSMEM_offset_0_alias
	.size		__nv_reservedSMEM_offset_0_alias, 0, 64
	.other		__nv_reservedSMEM_offset_0_alias,@"STO_CUDA_RESERVED_SHARED STV_DEFAULT"
__nv_reservedSMEM_offset_0_alias:
	.zero		0
.nv.shared.reserved.0:
	.zero		64
	.weak		__nv_reservedSMEM_tcgen05_partition
	.type		__nv_reservedSMEM_tcgen05_partition,@object
	.size		__nv_reservedSMEM_tcgen05_partition,(.L_0 - __nv_reservedSMEM_tcgen05_partition)
__nv_reservedSMEM_tcgen05_partition:
	.zero		32
.L_0:


//--------------------- .nv.global                --------------------------
	.section	.nv.global,"aw",@nobits
.nv.global:
	.type		_ZN40_INTERNAL_b7c69e81_4_k_cu_f388d080_281844cute1_E,@object
	.size		_ZN40_INTERNAL_b7c69e81_4_k_cu_f388d080_281844cute1_E,(_ZN40_INTERNAL_b7c69e81_4_k_cu_f388d080_281844cuda3std3__45__cpo6cbeginE - _ZN40_INTERNAL_b7c69e81_4_k_cu_f388d080_281844cute1_E)
_ZN40_INTERNAL_b7c69e81_4_k_cu_f388d080_281844cute1_E:
	.zero		1
	.type		_ZN40_INTERNAL_b7c69e81_4_k_cu_f388d080_281844cuda3std3__45__cpo6cbeginE,@object
	.size		_ZN40_INTERNAL_b7c69e81_4_k_cu_f388d080_281844cuda3std3__45__cpo6cbeginE,(_ZN40_INTERNAL_b7c69e81_4_k_cu_f388d080_281844cuda3std3__48in_placeE - _ZN40_INTERNAL_b7c69e81_4_k_cu_f388d080_281844cuda3std3__45__cpo6cbeginE)
_ZN40_INTERNAL_b7c69e81_4_k_cu_f388d080_281844cuda3std3__45__cpo6cbeginE:
	.zero		1
	.type		_ZN40_INTERNAL_b7c69e81_4_k_cu_f388d080_281844cuda3std3__48in_placeE,@object
	.size		_ZN40_INTERNAL_b7c69e81_4_k_cu_f388d080_281844cuda3std3__48in_placeE,(_ZN40_INTERNAL_b7c69e81_4_k_cu_f388d080_281844cuda3std6ranges3__45__cpo9iter_moveE - _ZN40_INTERNAL_b7c69e81_4_k_cu_f388d080_281844cuda3std3__48in_placeE)
_ZN40_INTERNAL_b7c69e81_4_k_cu_f388d080_281844cuda3std3__48in_placeE:
	.zero		1
	.type		_ZN40_INTERNAL_b7c69e81_4_k_cu_f388d080_281844cuda3std6ranges3__45__cpo9iter_moveE,@object
	.size		_ZN40_INTERNAL_b7c69e81_4_k_cu_f388d080_281844cuda3std6ranges3__45__cpo9iter_moveE,(_ZN40_INTERNAL_b7c69e81_4_k_cu_f388d080_281844cuda3std3__45__cpo5beginE - _ZN40_INTERNAL_b7c69e81_4_k_cu_f388d080_281844cuda3std6ranges3__45__cpo9iter_moveE)
_ZN40_INTERNAL_b7c69e81_4_k_cu_f388d080_281844cuda3std6ranges3__45__cpo9iter_moveE:
	.zero		1
	.type		_ZN40_INTERNAL_b7c69e81_4_k_cu_f388d080_281844cuda3std3__45__cpo5beginE,@object
	.size		_ZN40_INTERNAL_b7c69e81_4_k_cu_f388d080_281844cuda3std3__45__cpo5beginE,(_ZN40_INTERNAL_b7c69e81_4_k_cu_f388d080_281844cuda3std3__442_GLOBAL__N__b7c69e81_4_k_cu_f388d080_281846ignoreE - _ZN40_INTERNAL_b7c69e81_4_k_cu_f388d080_281844cuda3std3__45__cpo5beginE)
_ZN40_INTERNAL_b7c69e81_4_k_cu_f388d080_281844cuda3std3__45__cpo5beginE:
	.zero		1
	.type		_ZN40_INTERNAL_b7c69e81_4_k_cu_f388d080_281844cuda3std3__442_GLOBAL__N__b7c69e81_4_k_cu_f388d080_281846ignoreE,@object
	.size		_ZN40_INTERNAL_b7c69e81_4_k_cu_f388d080_281844cuda3std3__442_GLOBAL__N__b7c69e81_4_k_cu_f388d080_281846ignoreE,(_ZN40_INTERNAL_b7c69e81_4_k_cu_f388d080_281844cute7productE - _ZN40_INTERNAL_b7c69e81_4_k_cu_f388d080_281844cuda3std3__442_GLOBAL__N__b7c69e81_4_k_cu_f388d080_281846ignoreE)
_ZN40_INTERNAL_b7c69e81_4_k_cu_f388d080_281844cuda3std3__442_GLOBAL__N__b7c69e81_4_k_cu_f388d080_281846ignoreE:
	.zero		1
	.type		_ZN40_INTERNAL_b7c69e81_4_k_cu_f388d080_281844cute7productE,@object
	.size		_ZN40_INTERNAL_b7c69e81_4_k_cu_f388d080_281844cute7productE,(_ZN40_INTERNAL_b7c69e81_4_k_cu_f388d080_281844cuda3std3__45__cpo3endE - _ZN40_INTERNAL_b7c69e81_4_k_cu_f388d080_281844cute7productE)
_ZN40_INTERNAL_b7c69e81_4_k_cu_f388d080_281844cute7productE:
	.zero		1
	.type		_ZN40_INTERNAL_b7c69e81_4_k_cu_f388d080_281844cuda3std3__45__cpo3endE,@object
	.size		_ZN40_INTERNAL_b7c69e81_4_k_cu_f388d080_281844cuda3std3__45__cpo3endE,(_ZN40_INTERNAL_b7c69e81_4_k_cu_f388d080_281844cuda3std3__419piecewise_constructE - _ZN40_INTERNAL_b7c69e81_4_k_cu_f388d080_281844cuda3std3__45__cpo3endE)
_ZN40_INTERNAL_b7c69e81_4_k_cu_f388d080_281844cuda3std3__45__cpo3endE:
	.zero		1
	.type		_ZN40_INTERNAL_b7c69e81_4_k_cu_f388d080_281844cuda3std3__419piecewise_constructE,@object
	.size		_ZN40_INTERNAL_b7c69e81_4_k_cu_f388d080_281844cuda3std3__419piecewise_constructE,(_ZN40_INTERNAL_b7c69e81_4_k_cu_f388d080_281844cuda3std3__45__cpo4cendE - _ZN40_INTERNAL_b7c69e81_4_k_cu_f388d080_281844cuda3std3__419piecewise_constructE)
_ZN40_INTERNAL_b7c69e81_4_k_cu_f388d080_281844cuda3std3__419piecewise_constructE:
	.zero		1
	.type		_ZN40_INTERNAL_b7c69e81_4_k_cu_f388d080_281844cuda3std3__45__cpo4cendE,@object
	.size		_ZN40_INTERNAL_b7c69e81_4_k_cu_f388d080_281844cuda3std3__45__cpo4cendE,(_ZN40_INTERNAL_b7c69e81_4_k_cu_f388d080_281844cuda3std6ranges3__45__cpo4swapE - _ZN40_INTERNAL_b7c69e81_4_k_cu_f388d080_281844cuda3std3__45__cpo4cendE)
_ZN40_INTERNAL_b7c69e81_4_k_cu_f388d080_281844cuda3std3__45__cpo4cendE:
	.zero		1
	.type		_ZN40_INTERNAL_b7c69e81_4_k_cu_f388d080_281844cuda3std6ranges3__45__cpo4swapE,@object
	.size		_ZN40_INTERNAL_b7c69e81_4_k_cu_f388d080_281844cuda3std6ranges3__45__cpo4swapE,(.L_11 - _ZN40_INTERNAL_b7c69e81_4_k_cu_f388d080_281844cuda3std6ranges3__45__cpo4swapE)
_ZN40_INTERNAL_b7c69e81_4_k_cu_f388d080_281844cuda3std6ranges3__45__cpo4swapE:
	.zero		1
.L_11:


//--------------------- .nv.constant0._ZN7cutlass13device_kernelINS_4gemm6kernel13GemmUniversalIN4cute5tupleIJiiiiEEENS1_10collective13CollectiveMmaINS1_35MainloopSm100TmaUmmaWarpSpecializedILi3ELi2ELi4ENS5_IJNS4_1CILi1EEESB_SB_EEEEENS5_IJNSA_ILi64EEENSA_ILi256EEESE_EEENS_12float_e4m3_tENS5_IJlSB_lEEESH_SI_NS4_8TiledMMAINS4_8MMA_AtomIJNS4_10MMA_TraitsINS4_19SM100_MMA_F8F6F4_SSEJSH_SH_fSE_SF_NS4_17integral_constantINS4_4UMMA5MajorELSP_0EEESQ_NSN_INSO_7ScaleInELSR_0EEESS_EEEEEENS4_6LayoutISC_NS5_IJNSA_ILi0EEESW_SW_EEEEENS5_IJNS4_10UnderscoreESZ_SZ_EEEEENS4_13SM90_TMA_LOADENS4_14ComposedLayoutINS4_7SwizzleILi2ELi4ELi3EEENS4_18smem_ptr_flag_bitsILi8EEENSV_INS5_IJNSA_ILi8EEESE_EEENS5_IJSE_SB_EEEEEEEvNS4_8identityES12_S1C_vS1D_EENS_8epilogue10collective18CollectiveEpilogueINS1F_23Sm100TmaWarpSpecializedILi4ELi2ELi32ELb0ELb0EEEJSG_NS5_IJNSV_ISE_SB_EES1K_EEESH_SI_SH_SI_NS1F_6fusion15FusionCallbacksIS1J_NS1M_17LinearCombinationISH_fSH_fLNS_15FloatRoundStyleE2EEESG_S1L_JEEENS4_5SM1004TMEM4LOAD26SM100_TMEM_LOAD_16dp32b32xES12_S1C_NS4_39AutoVectorizingCopyWithAssumedAlignmentILi128EEENS4_14SM90_TMA_STOREES1C_S1X_S1X_EEEvvEEEEvNT_6ParamsE --------------------------
	.section	.nv.constant0._ZN7cutlass13device_kernelINS_4gemm6kernel13GemmUniversalIN4cute5tupleIJiiiiEEENS1_10collective13CollectiveMmaINS1_35MainloopSm100TmaUmmaWarpSpecializedILi3ELi2ELi4ENS5_IJNS4_1CILi1EEESB_SB_EEEEENS5_IJNSA_ILi64EEENSA_ILi256EEESE_EEENS_12float_e4m3_tENS5_IJlSB_lEEESH_SI_NS4_8TiledMMAINS4_8MMA_AtomIJNS4_10MMA_TraitsINS4_19SM100_MMA_F8F6F4_SSEJSH_SH_fSE_SF_NS4_17integral_constantINS4_4UMMA5MajorELSP_0EEESQ_NSN_INSO_7ScaleInELSR_0EEESS_EEEEEENS4_6LayoutISC_NS5_IJNSA_ILi0EEESW_SW_EEEEENS5_IJNS4_10UnderscoreESZ_SZ_EEEEENS4_13SM90_TMA_LOADENS4_14ComposedLayoutINS4_7SwizzleILi2ELi4ELi3EEENS4_18smem_ptr_flag_bitsILi8EEENSV_INS5_IJNSA_ILi8EEESE_EEENS5_IJSE_SB_EEEEEEEvNS4_8identityES12_S1C_vS1D_EENS_8epilogue10collective18CollectiveEpilogueINS1F_23Sm100TmaWarpSpecializedILi4ELi2ELi32ELb0ELb0EEEJSG_NS5_IJNSV_ISE_SB_EES1K_EEESH_SI_SH_SI_NS1F_6fusion15FusionCallbacksIS1J_NS1M_17LinearCombinationISH_fSH_fLNS_15FloatRoundStyleE2EEESG_S1L_JEEENS4_5SM1004TMEM4LOAD26SM100_TMEM_LOAD_16dp32b32xES12_S1C_NS4_39AutoVectorizingCopyWithAssumedAlignmentILi128EEENS4_14SM90_TMA_STOREES1C_S1X_S1X_EEEvvEEEEvNT_6ParamsE,"a",@progbits
	.sectionflags	@""
	.align	4
.nv.constant0._ZN7cutlass13device_kernelINS_4gemm6kernel13GemmUniversalIN4cute5tupleIJiiiiEEENS1_10collective13CollectiveMmaINS1_35MainloopSm100TmaUmmaWarpSpecializedILi3ELi2ELi4ENS5_IJNS4_1CILi1EEESB_SB_EEEEENS5_IJNSA_ILi64EEENSA_ILi256EEESE_EEENS_12float_e4m3_tENS5_IJlSB_lEEESH_SI_NS4_8TiledMMAINS4_8MMA_AtomIJNS4_10MMA_TraitsINS4_19SM100_MMA_F8F6F4_SSEJSH_SH_fSE_SF_NS4_17integral_constantINS4_4UMMA5MajorELSP_0EEESQ_NSN_INSO_7ScaleInELSR_0EEESS_EEEEEENS4_6LayoutISC_NS5_IJNSA_ILi0EEESW_SW_EEEEENS5_IJNS4_10UnderscoreESZ_SZ_EEEEENS4_13SM90_TMA_LOADENS4_14ComposedLayoutINS4_7SwizzleILi2ELi4ELi3EEENS4_18smem_ptr_flag_bitsILi8EEENSV_INS5_IJNSA_ILi8EEESE_EEENS5_IJSE_SB_EEEEEEEvNS4_8identityES12_S1C_vS1D_EENS_8epilogue10collective18CollectiveEpilogueINS1F_23Sm100TmaWarpSpecializedILi4ELi2ELi32ELb0ELb0EEEJSG_NS5_IJNSV_ISE_SB_EES1K_EEESH_SI_SH_SI_NS1F_6fusion15FusionCallbacksIS1J_NS1M_17LinearCombinationISH_fSH_fLNS_15FloatRoundStyleE2EEESG_S1L_JEEENS4_5SM1004TMEM4LOAD26SM100_TMEM_LOAD_16dp32b32xES12_S1C_NS4_39AutoVectorizingCopyWithAssumedAlignmentILi128EEENS4_14SM90_TMA_STOREES1C_S1X_S1X_EEEvvEEEEvNT_6ParamsE:
	.zero		2944


//--------------------- SYMBOLS --------------------------

	.type		.nv.reservedSmem.offset0,@object
	.size		.nv.reservedSmem.offset0,0x4
	.type		.nv.reservedSmem.cap,@object
	.size		.nv.reservedSmem.cap,0x4
	.type		__assertfail,@function
